// auto-generated by cutlass_sweep.gemm — config: {"arch": "sm_100", "cluster_m": 1, "cluster_n": 4, "dtype": "bf16", "dtype_b": "bf16", "layout": "nt", "stages": 0, "tile_k": 32, "tile_m": 64, "tile_n": 128}
#include "cutlass/cutlass.h"
#include "cutlass/gemm/collective/collective_builder.hpp"
#include "cutlass/gemm/device/gemm_universal_adapter.h"
#include "cutlass/gemm/kernel/gemm_universal.hpp"
#include "cutlass/epilogue/collective/collective_builder.hpp"

using ElemA = cutlass::bfloat16_t;
using ElemB = cutlass::bfloat16_t;
using ElemCD = cutlass::bfloat16_t;
using Acc  = float;
using TileShape    = cute::Shape<cute::_64, cute::_128, cute::_32>;
using ClusterShape = cute::Shape<cute::_1, cute::_4, cute::_1>;

using CollectiveEpilogue = typename cutlass::epilogue::collective::CollectiveBuilder<
    cutlass::arch::Sm100, cutlass::arch::OpClassTensorOp,
    TileShape, ClusterShape,
    cutlass::epilogue::collective::EpilogueTileAuto,
    Acc, Acc,
    ElemCD, cutlass::layout::RowMajor, 128 / cutlass::sizeof_bits<ElemCD>::value,
    ElemCD, cutlass::layout::RowMajor, 128 / cutlass::sizeof_bits<ElemCD>::value,
    cutlass::epilogue::collective::EpilogueScheduleAuto
  >::CollectiveOp;

using CollectiveMainloop = typename cutlass::gemm::collective::CollectiveBuilder<
    cutlass::arch::Sm100, cutlass::arch::OpClassTensorOp,
    ElemA, cutlass::layout::RowMajor, 128 / cutlass::sizeof_bits<ElemA>::value,
    ElemB, cutlass::layout::ColumnMajor, 128 / cutlass::sizeof_bits<ElemB>::value,
    Acc,
    TileShape, ClusterShape,
    cutlass::gemm::collective::StageCountAutoCarveout<static_cast<int>(sizeof(typename CollectiveEpilogue::SharedStorage))>,
    cutlass::gemm::collective::KernelScheduleAuto
  >::CollectiveOp;

using GemmKernel = cutlass::gemm::kernel::GemmUniversal<
    cute::Shape<int,int,int,int>,
    CollectiveMainloop,
    CollectiveEpilogue
>;
using Gemm = cutlass::gemm::device::GemmUniversalAdapter<GemmKernel>;

// Force the device kernel symbol into the cubin without needing a host main.
auto* _anchor = &cutlass::device_kernel<GemmKernel>;


// ===== COMPILED SASS (sm_100a) =====

	.target	sm_100a

	.elftype	@"ET_EXEC"


//--------------------- .note.nv.tkinfo           --------------------------
	.section	.note.nv.tkinfo,"",@"SHT_NOTE"
	.sectionflags	@"SHF_NOTE_NV_TKINFO"
	.tkinfo
        /*0018*/ 	.word	0x00000002
        /*0030*/ 	.string	""
        /*0030*/ 	.string	"ptxas"
        /*0030*/ 	.string	"Cuda compilation tools, release 13.0, V13.0.88"
        /*0030*/ 	.string	"Build cuda_13.0.r13.0/compiler.36424714_0"
        /*0030*/ 	.string	"-arch sm_100a -m 64 "



//--------------------- .note.nv.cuinfo           --------------------------
	.section	.note.nv.cuinfo,"",@"SHT_NOTE"
	.sectionflags	@"SHF_NOTE_NV_CUINFO"
        /*0018*/ 	.short	0x0002
        /*001a*/ 	.short	0x0064
        /*001c*/ 	.short	0x0082
	.zero		2


//--------------------- .nv.info                  --------------------------
	.section	.nv.info,"",@"SHT_CUDA_INFO"
	.align	4


	//----- nvinfo : EIATTR_REGCOUNT
	.align		4
        /*0000*/ 	.byte	0x04, 0x2f
        /*0002*/ 	.short	(.L_19 - .L_18)
	.align		4
.L_18:
        /*0004*/ 	.word	index@(_ZN7cutlass13device_kernelINS_4gemm6kernel13GemmUniversalIN4cute5tupleIJiiiiEEENS1_10collective13CollectiveMmaINS1_35MainloopSm100TmaUmmaWarpSpecializedILi17ELi2ELi4ENS5_IJNS4_1CILi1EEENSA_ILi4EEESB_EEEEENS5_IJNSA_ILi64EEENSA_ILi128EEENSA_ILi32EEEEEENS_10bfloat16_tENS5_IJlSB_lEEESJ_SK_NS4_8TiledMMAINS4_8MMA_AtomIJNS4_20SM100_MMA_F16BF16_SSISJ_SJ_fLi64ELi128ELNS4_4UMMA5MajorE0ELSP_0ELNSO_7ScaleInE0ELSQ_0EEEEEENS4_6LayoutINS5_IJSB_SB_SB_EEENS5_IJNSA_ILi0EEESV_SV_EEEEENS5_IJNS4_10UnderscoreESY_SY_EEEEENS4_23SM90_TMA_LOAD_MULTICASTENS4_14ComposedLayoutINS4_7SwizzleILi2ELi4ELi3EEENS4_18smem_ptr_flag_bitsILi16EEENST_INS5_IJNSA_ILi8EEESH_EEENS5_IJSH_SB_EEEEEEEvNS4_8identityENS4_13SM90_TMA_LOADES1B_vS1C_EENS_8epilogue10collective18CollectiveEpilogueINS1F_23Sm100TmaWarpSpecializedILi4ELi2ELi16ELb1ELb0EEEJSI_NS5_IJNST_ISF_SB_EENST_ISH_SB_EEEEESJ_SK_SJ_SK_NS1F_6fusion15FusionCallbacksIS1J_NS1N_17LinearCombinationISJ_fSJ_fLNS_15FloatRoundStyleE2EEESI_S1M_JEEENS4_5SM1004TMEM4LOAD26SM100_TMEM_LOAD_16dp256b4xES1D_S1B_NS4_17SM75_U32x4_LDSM_NENS4_14SM90_TMA_STOREES1B_NS4_17SM90_U32x4_STSM_NENS4_39AutoVectorizingCopyWithAssumedAlignmentILi128EEEEEEvvEEEEvNT_6ParamsE)
        /*0008*/ 	.word	0x00000044


	//----- nvinfo : EIATTR_FRAME_SIZE
	.align		4
.L_19:
        /*000c*/ 	.byte	0x04, 0x11
        /*000e*/ 	.short	(.L_21 - .L_20)
	.align		4
.L_20:
        /*0010*/ 	.word	index@($__internal_2_$__cuda_sm10x_tcgen05_guardrail_trap_unallocated_columns_being_dealloced)
        /*0014*/ 	.word	0x00000000


	//----- nvinfo : EIATTR_FRAME_SIZE
	.align		4
.L_21:
        /*0018*/ 	.byte	0x04, 0x11
        /*001a*/ 	.short	(.L_23 - .L_22)
	.align		4
.L_22:
        /*001c*/ 	.word	index@($__internal_1_$__cuda_sm10x_tcgen05_guardrail_trap_phase_invalid_during_alloc)
        /*0020*/ 	.word	0x00000000


	//----- nvinfo : EIATTR_FRAME_SIZE
	.align		4
.L_23:
        /*0024*/ 	.byte	0x04, 0x11
        /*0026*/ 	.short	(.L_25 - .L_24)
	.align		4
.L_24:
        /*0028*/ 	.word	index@($__internal_0_$__cuda_sm10x_tcgen05_guardrail_trap_col_being_dealloced_not_returned_by_alloc)
        /*002c*/ 	.word	0x00000000


	//----- nvinfo : EIATTR_FRAME_SIZE
	.align		4
.L_25:
        /*0030*/ 	.byte	0x04, 0x11
        /*0032*/ 	.short	(.L_27 - .L_26)
	.align		4
.L_26:
        /*0034*/ 	.word	index@(_ZN7cutlass13device_kernelINS_4gemm6kernel13GemmUniversalIN4cute5tupleIJiiiiEEENS1_10collective13CollectiveMmaINS1_35MainloopSm100TmaUmmaWarpSpecializedILi17ELi2ELi4ENS5_IJNS4_1CILi1EEENSA_ILi4EEESB_EEEEENS5_IJNSA_ILi64EEENSA_ILi128EEENSA_ILi32EEEEEENS_10bfloat16_tENS5_IJlSB_lEEESJ_SK_NS4_8TiledMMAINS4_8MMA_AtomIJNS4_20SM100_MMA_F16BF16_SSISJ_SJ_fLi64ELi128ELNS4_4UMMA5MajorE0ELSP_0ELNSO_7ScaleInE0ELSQ_0EEEEEENS4_6LayoutINS5_IJSB_SB_SB_EEENS5_IJNSA_ILi0EEESV_SV_EEEEENS5_IJNS4_10UnderscoreESY_SY_EEEEENS4_23SM90_TMA_LOAD_MULTICASTENS4_14ComposedLayoutINS4_7SwizzleILi2ELi4ELi3EEENS4_18smem_ptr_flag_bitsILi16EEENST_INS5_IJNSA_ILi8EEESH_EEENS5_IJSH_SB_EEEEEEEvNS4_8identityENS4_13SM90_TMA_LOADES1B_vS1C_EENS_8epilogue10collective18CollectiveEpilogueINS1F_23Sm100TmaWarpSpecializedILi4ELi2ELi16ELb1ELb0EEEJSI_NS5_IJNST_ISF_SB_EENST_ISH_SB_EEEEESJ_SK_SJ_SK_NS1F_6fusion15FusionCallbacksIS1J_NS1N_17LinearCombinationISJ_fSJ_fLNS_15FloatRoundStyleE2EEESI_S1M_JEEENS4_5SM1004TMEM4LOAD26SM100_TMEM_LOAD_16dp256b4xES1D_S1B_NS4_17SM75_U32x4_LDSM_NENS4_14SM90_TMA_STOREES1B_NS4_17SM90_U32x4_STSM_NENS4_39AutoVectorizingCopyWithAssumedAlignmentILi128EEEEEEvvEEEEvNT_6ParamsE)
        /*0038*/ 	.word	0x00000000


	//----- nvinfo : EIATTR_MIN_STACK_SIZE
	.align		4
.L_27:
        /*003c*/ 	.byte	0x04, 0x12
        /*003e*/ 	.short	(.L_29 - .L_28)
	.align		4
.L_28:
        /*0040*/ 	.word	index@(_ZN7cutlass13device_kernelINS_4gemm6kernel13GemmUniversalIN4cute5tupleIJiiiiEEENS1_10collective13CollectiveMmaINS1_35MainloopSm100TmaUmmaWarpSpecializedILi17ELi2ELi4ENS5_IJNS4_1CILi1EEENSA_ILi4EEESB_EEEEENS5_IJNSA_ILi64EEENSA_ILi128EEENSA_ILi32EEEEEENS_10bfloat16_tENS5_IJlSB_lEEESJ_SK_NS4_8TiledMMAINS4_8MMA_AtomIJNS4_20SM100_MMA_F16BF16_SSISJ_SJ_fLi64ELi128ELNS4_4UMMA5MajorE0ELSP_0ELNSO_7ScaleInE0ELSQ_0EEEEEENS4_6LayoutINS5_IJSB_SB_SB_EEENS5_IJNSA_ILi0EEESV_SV_EEEEENS5_IJNS4_10UnderscoreESY_SY_EEEEENS4_23SM90_TMA_LOAD_MULTICASTENS4_14ComposedLayoutINS4_7SwizzleILi2ELi4ELi3EEENS4_18smem_ptr_flag_bitsILi16EEENST_INS5_IJNSA_ILi8EEESH_EEENS5_IJSH_SB_EEEEEEEvNS4_8identityENS4_13SM90_TMA_LOADES1B_vS1C_EENS_8epilogue10collective18CollectiveEpilogueINS1F_23Sm100TmaWarpSpecializedILi4ELi2ELi16ELb1ELb0EEEJSI_NS5_IJNST_ISF_SB_EENST_ISH_SB_EEEEESJ_SK_SJ_SK_NS1F_6fusion15FusionCallbacksIS1J_NS1N_17LinearCombinationISJ_fSJ_fLNS_15FloatRoundStyleE2EEESI_S1M_JEEENS4_5SM1004TMEM4LOAD26SM100_TMEM_LOAD_16dp256b4xES1D_S1B_NS4_17SM75_U32x4_LDSM_NENS4_14SM90_TMA_STOREES1B_NS4_17SM90_U32x4_STSM_NENS4_39AutoVectorizingCopyWithAssumedAlignmentILi128EEEEEEvvEEEEvNT_6ParamsE)
        /*0044*/ 	.word	0x00000000
.L_29:


//--------------------- .nv.compat                --------------------------
	.section	.nv.compat,"",@"SHT_CUDA_COMPAT_INFO"
	.align	4
        /*0000*/ 	.byte	0x02, 0x09, 0x01, 0x00, 0x02, 0x02, 0x02, 0x00, 0x02, 0x05, 0x05, 0x00, 0x03, 0x07, 0x01, 0x01
        /*0010*/ 	.byte	0x02, 0x03, 0x01, 0x00, 0x02, 0x06, 0x01, 0x00, 0x04, 0x0b, 0x08, 0x00, 0x09, 0x00, 0x00, 0x00
        /*0020*/ 	.byte	0x00, 0x00, 0x00, 0x00


//--------------------- .nv.info._ZN7cutlass13device_kernelINS_4gemm6kernel13GemmUniversalIN4cute5tupleIJiiiiEEENS1_10collective13CollectiveMmaINS1_35MainloopSm100TmaUmmaWarpSpecializedILi17ELi2ELi4ENS5_IJNS4_1CILi1EEENSA_ILi4EEESB_EEEEENS5_IJNSA_ILi64EEENSA_ILi128EEENSA_ILi32EEEEEENS_10bfloat16_tENS5_IJlSB_lEEESJ_SK_NS4_8TiledMMAINS4_8MMA_AtomIJNS4_20SM100_MMA_F16BF16_SSISJ_SJ_fLi64ELi128ELNS4_4UMMA5MajorE0ELSP_0ELNSO_7ScaleInE0ELSQ_0EEEEEENS4_6LayoutINS5_IJSB_SB_SB_EEENS5_IJNSA_ILi0EEESV_SV_EEEEENS5_IJNS4_10UnderscoreESY_SY_EEEEENS4_23SM90_TMA_LOAD_MULTICASTENS4_14ComposedLayoutINS4_7SwizzleILi2ELi4ELi3EEENS4_18smem_ptr_flag_bitsILi16EEENST_INS5_IJNSA_ILi8EEESH_EEENS5_IJSH_SB_EEEEEEEvNS4_8identityENS4_13SM90_TMA_LOADES1B_vS1C_EENS_8epilogue10collective18CollectiveEpilogueINS1F_23Sm100TmaWarpSpecializedILi4ELi2ELi16ELb1ELb0EEEJSI_NS5_IJNST_ISF_SB_EENST_ISH_SB_EEEEESJ_SK_SJ_SK_NS1F_6fusion15FusionCallbacksIS1J_NS1N_17LinearCombinationISJ_fSJ_fLNS_15FloatRoundStyleE2EEESI_S1M_JEEENS4_5SM1004TMEM4LOAD26SM100_TMEM_LOAD_16dp256b4xES1D_S1B_NS4_17SM75_U32x4_LDSM_NENS4_14SM90_TMA_STOREES1B_NS4_17SM90_U32x4_STSM_NENS4_39AutoVectorizingCopyWithAssumedAlignmentILi128EEEEEEvvEEEEvNT_6ParamsE --------------------------
	.section	.nv.info._ZN7cutlass13device_kernelINS_4gemm6kernel13GemmUniversalIN4cute5tupleIJiiiiEEENS1_10collective13CollectiveMmaINS1_35MainloopSm100TmaUmmaWarpSpecializedILi17ELi2ELi4ENS5_IJNS4_1CILi1EEENSA_ILi4EEESB_EEEEENS5_IJNSA_ILi64EEENSA_ILi128EEENSA_ILi32EEEEEENS_10bfloat16_tENS5_IJlSB_lEEESJ_SK_NS4_8TiledMMAINS4_8MMA_AtomIJNS4_20SM100_MMA_F16BF16_SSISJ_SJ_fLi64ELi128ELNS4_4UMMA5MajorE0ELSP_0ELNSO_7ScaleInE0ELSQ_0EEEEEENS4_6LayoutINS5_IJSB_SB_SB_EEENS5_IJNSA_ILi0EEESV_SV_EEEEENS5_IJNS4_10UnderscoreESY_SY_EEEEENS4_23SM90_TMA_LOAD_MULTICASTENS4_14ComposedLayoutINS4_7SwizzleILi2ELi4ELi3EEENS4_18smem_ptr_flag_bitsILi16EEENST_INS5_IJNSA_ILi8EEESH_EEENS5_IJSH_SB_EEEEEEEvNS4_8identityENS4_13SM90_TMA_LOADES1B_vS1C_EENS_8epilogue10collective18CollectiveEpilogueINS1F_23Sm100TmaWarpSpecializedILi4ELi2ELi16ELb1ELb0EEEJSI_NS5_IJNST_ISF_SB_EENST_ISH_SB_EEEEESJ_SK_SJ_SK_NS1F_6fusion15FusionCallbacksIS1J_NS1N_17LinearCombinationISJ_fSJ_fLNS_15FloatRoundStyleE2EEESI_S1M_JEEENS4_5SM1004TMEM4LOAD26SM100_TMEM_LOAD_16dp256b4xES1D_S1B_NS4_17SM75_U32x4_LDSM_NENS4_14SM90_TMA_STOREES1B_NS4_17SM90_U32x4_STSM_NENS4_39AutoVectorizingCopyWithAssumedAlignmentILi128EEEEEEvvEEEEvNT_6ParamsE,"",@"SHT_CUDA_INFO"
	.sectionflags	@""
	.align	4


	//----- nvinfo : EIATTR_CUDA_API_VERSION
	.align		4
        /*0000*/ 	.byte	0x04, 0x37
        /*0002*/ 	.short	(.L_31 - .L_30)
.L_30:
        /*0004*/ 	.word	0x00000082


	//----- nvinfo : EIATTR_KPARAM_INFO
	.align		4
.L_31:
        /*0008*/ 	.byte	0x04, 0x17
        /*000a*/ 	.short	(.L_33 - .L_32)
.L_32:
        /*000c*/ 	.word	0x00000000
        /*0010*/ 	.short	0x0000
        /*0012*/ 	.short	0x0000
        /*0014*/ 	.byte	0x00, 0xf0, 0x01, 0x20


	//----- nvinfo : EIATTR_AT_ENTRY_FRAGMENTS
	.align		4
.L_33:
        /*0018*/ 	.byte	0x04, 0x4f
        /*001a*/ 	.short	(.L_35 - .L_34)


	//   ....[0]....
.L_34:
        /*001c*/ 	.word	0x00000006


	//----- nvinfo : EIATTR_RESERVED_SMEM_USED
	.align		4
.L_35:
        /*0020*/ 	.byte	0x01, 0x41
	.zero		2


	//----- nvinfo : EIATTR_SPARSE_MMA_MASK
	.align		4
        /*0024*/ 	.byte	0x03, 0x50
        /*0026*/ 	.short	0x0000


	//----- nvinfo : EIATTR_TCGEN05_1CTA_USED
	.align		4
        /*0028*/ 	.byte	0x01, 0x51
	.zero		2


	//----- nvinfo : EIATTR_MAXREG_COUNT
	.align		4
        /*002c*/ 	.byte	0x03, 0x1b
        /*002e*/ 	.short	0x00ff


	//----- nvinfo : EIATTR_NUM_BARRIERS
	.align		4
        /*0030*/ 	.byte	0x02, 0x4c
        /*0032*/ 	.byte	0x07
	.zero		1


	//----- nvinfo : EIATTR_EXTERNS
	.align		4
        /*0034*/ 	.byte	0x04, 0x0f
        /*0036*/ 	.short	(.L_37 - .L_36)


	//   ....[0]....
	.align		4
.L_36:
        /*0038*/ 	.word	index@(__assertfail)


	//----- nvinfo : EIATTR_MERCURY_ISA_VERSION
	.align		4
.L_37:
        /*003c*/ 	.byte	0x03, 0x5f
        /*003e*/ 	.short	0x0101


	//----- nvinfo : EIATTR_INT_WARP_WIDE_INSTR_OFFSETS
	.align		4
        /*0040*/ 	.byte	0x04, 0x31
        /*0042*/ 	.short	(.L_39 - .L_38)


	//   ....[0]....
.L_38:
        /*0044*/ 	.word	0x000045f0


	//   ....[1]....
        /*0048*/ 	.word	0x00004620


	//   ....[2]....
        /*004c*/ 	.word	0x00004640


	//   ....[3]....
        /*0050*/ 	.word	0x000051c0


	//   ....[4]....
        /*0054*/ 	.word	0x00005230


	//   ....[5]....
        /*0058*/ 	.word	0x00005300


	//   ....[6]....
        /*005c*/ 	.word	0x00005380


	//   ....[7]....
        /*0060*/ 	.word	0x00005470


	//   ....[8]....
        /*0064*/ 	.word	0x000054f0


	//   ....[9]....
        /*0068*/ 	.word	0x000055d0


	//   ....[10]....
        /*006c*/ 	.word	0x00005680


	//----- nvinfo : EIATTR_COOP_GROUP_MASK_REGIDS
	.align		4
.L_39:
        /*0070*/ 	.byte	0x04, 0x29
        /*0072*/ 	.short	(.L_41 - .L_40)


	//   ....[0]....
.L_40:
        /*0074*/ 	.word	0xffffffff


	//   ....[1]....
        /*0078*/ 	.word	0xffffffff


	//   ....[2]....
        /*007c*/ 	.word	0xffffffff


	//   ....[3]....
        /*0080*/ 	.word	0xffffffff


	//   ....[4]....
        /*0084*/ 	.word	0xffffffff


	//   ....[5]....
        /*0088*/ 	.word	0xffffffff


	//   ....[6]....
        /*008c*/ 	.word	0xffffffff


	//   ....[7]....
        /*0090*/ 	.word	0xffffffff


	//   ....[8]....
        /*0094*/ 	.word	0xffffffff


	//   ....[9]....
        /*0098*/ 	.word	0xffffffff


	//   ....[10]....
        /*009c*/ 	.word	0xffffffff


	//   ....[11]....
        /*00a0*/ 	.word	0xffffffff


	//   ....[12]....
        /*00a4*/ 	.word	0xffffffff


	//   ....[13]....
        /*00a8*/ 	.word	0xffffffff


	//----- nvinfo : EIATTR_COOP_GROUP_INSTR_OFFSETS
	.align		4
.L_41:
        /*00ac*/ 	.byte	0x04, 0x28
        /*00ae*/ 	.short	(.L_43 - .L_42)


	//   ....[0]....
.L_42:
        /*00b0*/ 	.word	0x00000080


	//   ....[1]....
        /*00b4*/ 	.word	0x000004f0


	//   ....[2]....
        /*00b8*/ 	.word	0x00000870


	//   ....[3]....
        /*00bc*/ 	.word	0x00000a10


	//   ....[4]....
        /*00c0*/ 	.word	0x00000b10


	//   ....[5]....
        /*00c4*/ 	.word	0x00000c80


	//   ....[6]....
        /*00c8*/ 	.word	0x00000e20


	//   ....[7]....
        /*00cc*/ 	.word	0x00000fd0


	//   ....[8]....
        /*00d0*/ 	.word	0x00002280


	//   ....[9]....
        /*00d4*/ 	.word	0x000038c0


	//   ....[10]....
        /*00d8*/ 	.word	0x00003ad0


	//   ....[11]....
        /*00dc*/ 	.word	0x00003b00


	//   ....[12]....
        /*00e0*/ 	.word	0x000044d0


	//   ....[13]....
        /*00e4*/ 	.word	0x00004700


	//----- nvinfo : EIATTR_VRC_CTA_INIT_COUNT
	.align		4
.L_43:
        /*00e8*/ 	.byte	0x02, 0x4a
        /*00ea*/ 	.byte	0x80
	.zero		1


	//----- nvinfo : EIATTR_SYSCALL_OFFSETS
	.align		4
        /*00ec*/ 	.byte	0x04, 0x46
        /*00ee*/ 	.short	(.L_45 - .L_44)


	//   ....[0]....
.L_44:
        /*00f0*/ 	.word	0x00006310


	//   ....[1]....
        /*00f4*/ 	.word	0x00006400


	//   ....[2]....
        /*00f8*/ 	.word	0x00006b90


	//   ....[3]....
        /*00fc*/ 	.word	0x00007440


	//   ....[4]....
        /*0100*/ 	.word	0x00007cd0


	//   ....[5]....
        /*0104*/ 	.word	0x00008550


	//----- nvinfo : EIATTR_MBARRIER_INSTR_OFFSETS
	.align		4
.L_45:
        /*0108*/ 	.byte	0x04, 0x39
        /*010a*/ 	.short	(.L_47 - .L_46)


	//   ....[0]....
.L_46:
        /*010c*/ 	.word	0x00000630
        /*0110*/ 	.word	0x000000ff
        /*0114*/ 	.word	0x00000000
        /*0118*/ 	.short	0x0100
        /*011a*/ 	.byte	0x04
	.zero		1


	//   ....[1]....
        /*011c*/ 	.word	0x00000640
        /*0120*/ 	.word	0x000000ff
        /*0124*/ 	.word	0x00000088
        /*0128*/ 	.short	0x0100
        /*012a*/ 	.byte	0x04
	.zero		1


	//   ....[2]....
        /*012c*/ 	.word	0x00000650
        /*0130*/ 	.word	0x000000ff
        /*0134*/ 	.word	0x00000008
        /*0138*/ 	.short	0x0100
        /*013a*/ 	.byte	0x04
	.zero		1


	//   ....[3]....
        /*013c*/ 	.word	0x00000660
        /*0140*/ 	.word	0x000000ff
        /*0144*/ 	.word	0x00000090
        /*0148*/ 	.short	0x0100
        /*014a*/ 	.byte	0x04
	.zero		1


	//   ....[4]....
        /*014c*/ 	.word	0x00000670
        /*0150*/ 	.word	0x000000ff
        /*0154*/ 	.word	0x00000010
        /*0158*/ 	.short	0x0100
        /*015a*/ 	.byte	0x04
	.zero		1


	//   ....[5]....
        /*015c*/ 	.word	0x00000680
        /*0160*/ 	.word	0x000000ff
        /*0164*/ 	.word	0x00000098
        /*0168*/ 	.short	0x0100
        /*016a*/ 	.byte	0x04
	.zero		1


	//   ....[6]....
        /*016c*/ 	.word	0x00000690
        /*0170*/ 	.word	0x000000ff
        /*0174*/ 	.word	0x00000018
        /*0178*/ 	.short	0x0100
        /*017a*/ 	.byte	0x04
	.zero		1


	//   ....[7]....
        /*017c*/ 	.word	0x000006a0
        /*0180*/ 	.word	0x000000ff
        /*0184*/ 	.word	0x000000a0
        /*0188*/ 	.short	0x0100
        /*018a*/ 	.byte	0x04
	.zero		1


	//   ....[8]....
        /*018c*/ 	.word	0x000006b0
        /*0190*/ 	.word	0x000000ff
        /*0194*/ 	.word	0x00000020
        /*0198*/ 	.short	0x0100
        /*019a*/ 	.byte	0x04
	.zero		1


	//   ....[9]....
        /*019c*/ 	.word	0x000006c0
        /*01a0*/ 	.word	0x000000ff
        /*01a4*/ 	.word	0x000000a8
        /*01a8*/ 	.short	0x0100
        /*01aa*/ 	.byte	0x04
	.zero		1


	//   ....[10]....
        /*01ac*/ 	.word	0x000006d0
        /*01b0*/ 	.word	0x000000ff
        /*01b4*/ 	.word	0x00000028
        /*01b8*/ 	.short	0x0100
        /*01ba*/ 	.byte	0x04
	.zero		1


	//   ....[11]....
        /*01bc*/ 	.word	0x000006e0
        /*01c0*/ 	.word	0x000000ff
        /*01c4*/ 	.word	0x000000b0
        /*01c8*/ 	.short	0x0100
        /*01ca*/ 	.byte	0x04
	.zero		1


	//   ....[12]....
        /*01cc*/ 	.word	0x000006f0
        /*01d0*/ 	.word	0x000000ff
        /*01d4*/ 	.word	0x00000030
        /*01d8*/ 	.short	0x0100
        /*01da*/ 	.byte	0x04
	.zero		1


	//   ....[13]....
        /*01dc*/ 	.word	0x00000700
        /*01e0*/ 	.word	0x000000ff
        /*01e4*/ 	.word	0x000000b8
        /*01e8*/ 	.short	0x0100
        /*01ea*/ 	.byte	0x04
	.zero		1


	//   ....[14]....
        /*01ec*/ 	.word	0x00000710
        /*01f0*/ 	.word	0x000000ff
        /*01f4*/ 	.word	0x00000038
        /*01f8*/ 	.short	0x0100
        /*01fa*/ 	.byte	0x04
	.zero		1


	//   ....[15]....
        /*01fc*/ 	.word	0x00000720
        /*0200*/ 	.word	0x000000ff
        /*0204*/ 	.word	0x000000c0
        /*0208*/ 	.short	0x0100
        /*020a*/ 	.byte	0x04
	.zero		1


	//   ....[16]....
        /*020c*/ 	.word	0x00000730
        /*0210*/ 	.word	0x000000ff
        /*0214*/ 	.word	0x00000040
        /*0218*/ 	.short	0x0100
        /*021a*/ 	.byte	0x04
	.zero		1


	//   ....[17]....
        /*021c*/ 	.word	0x00000740
        /*0220*/ 	.word	0x000000ff
        /*0224*/ 	.word	0x000000c8
        /*0228*/ 	.short	0x0100
        /*022a*/ 	.byte	0x04
	.zero		1


	//   ....[18]....
        /*022c*/ 	.word	0x00000750
        /*0230*/ 	.word	0x000000ff
        /*0234*/ 	.word	0x00000048
        /*0238*/ 	.short	0x0100
        /*023a*/ 	.byte	0x04
	.zero		1


	//   ....[19]....
        /*023c*/ 	.word	0x00000760
        /*0240*/ 	.word	0x000000ff
        /*0244*/ 	.word	0x000000d0
        /*0248*/ 	.short	0x0100
        /*024a*/ 	.byte	0x04
	.zero		1


	//   ....[20]....
        /*024c*/ 	.word	0x00000770
        /*0250*/ 	.word	0x000000ff
        /*0254*/ 	.word	0x00000050
        /*0258*/ 	.short	0x0100
        /*025a*/ 	.byte	0x04
	.zero		1


	//   ....[21]....
        /*025c*/ 	.word	0x00000780
        /*0260*/ 	.word	0x000000ff
        /*0264*/ 	.word	0x000000d8
        /*0268*/ 	.short	0x0100
        /*026a*/ 	.byte	0x04
	.zero		1


	//   ....[22]....
        /*026c*/ 	.word	0x00000790
        /*0270*/ 	.word	0x000000ff
        /*0274*/ 	.word	0x00000058
        /*0278*/ 	.short	0x0100
        /*027a*/ 	.byte	0x04
	.zero		1


	//   ....[23]....
        /*027c*/ 	.word	0x000007a0
        /*0280*/ 	.word	0x000000ff
        /*0284*/ 	.word	0x000000e0
        /*0288*/ 	.short	0x0100
        /*028a*/ 	.byte	0x04
	.zero		1


	//   ....[24]....
        /*028c*/ 	.word	0x000007b0
        /*0290*/ 	.word	0x000000ff
        /*0294*/ 	.word	0x00000060
        /*0298*/ 	.short	0x0100
        /*029a*/ 	.byte	0x04
	.zero		1


	//   ....[25]....
        /*029c*/ 	.word	0x000007c0
        /*02a0*/ 	.word	0x000000ff
        /*02a4*/ 	.word	0x000000e8
        /*02a8*/ 	.short	0x0100
        /*02aa*/ 	.byte	0x04
	.zero		1


	//   ....[26]....
        /*02ac*/ 	.word	0x000007d0
        /*02b0*/ 	.word	0x000000ff
        /*02b4*/ 	.word	0x00000068
        /*02b8*/ 	.short	0x0100
        /*02ba*/ 	.byte	0x04
	.zero		1


	//   ....[27]....
        /*02bc*/ 	.word	0x000007e0
        /*02c0*/ 	.word	0x000000ff
        /*02c4*/ 	.word	0x000000f0
        /*02c8*/ 	.short	0x0100
        /*02ca*/ 	.byte	0x04
	.zero		1


	//   ....[28]....
        /*02cc*/ 	.word	0x000007f0
        /*02d0*/ 	.word	0x000000ff
        /*02d4*/ 	.word	0x00000070
        /*02d8*/ 	.short	0x0100
        /*02da*/ 	.byte	0x04
	.zero		1


	//   ....[29]....
        /*02dc*/ 	.word	0x00000800
        /*02e0*/ 	.word	0x000000ff
        /*02e4*/ 	.word	0x000000f8
        /*02e8*/ 	.short	0x0100
        /*02ea*/ 	.byte	0x04
	.zero		1


	//   ....[30]....
        /*02ec*/ 	.word	0x00000810
        /*02f0*/ 	.word	0x000000ff
        /*02f4*/ 	.word	0x00000078
        /*02f8*/ 	.short	0x0100
        /*02fa*/ 	.byte	0x04
	.zero		1


	//   ....[31]....
        /*02fc*/ 	.word	0x00000820
        /*0300*/ 	.word	0x000000ff
        /*0304*/ 	.word	0x00000100
        /*0308*/ 	.short	0x0100
        /*030a*/ 	.byte	0x04
	.zero		1


	//   ....[32]....
        /*030c*/ 	.word	0x00000830
        /*0310*/ 	.word	0x000000ff
        /*0314*/ 	.word	0x00000080
        /*0318*/ 	.short	0x0100
        /*031a*/ 	.byte	0x04
	.zero		1


	//   ....[33]....
        /*031c*/ 	.word	0x00000840
        /*0320*/ 	.word	0x000000ff
        /*0324*/ 	.word	0x00000108
        /*0328*/ 	.short	0x0100
        /*032a*/ 	.byte	0x04
	.zero		1


	//   ....[34]....
        /*032c*/ 	.word	0x00000980
        /*0330*/ 	.word	0x000000ff
        /*0334*/ 	.word	0x00000110
        /*0338*/ 	.short	0x0100
        /*033a*/ 	.byte	0x04
	.zero		1


	//   ....[35]....
        /*033c*/ 	.word	0x00000990
        /*0340*/ 	.word	0x000000ff
        /*0344*/ 	.word	0x00000130
        /*0348*/ 	.short	0x0100
        /*034a*/ 	.byte	0x04
	.zero		1


	//   ....[36]....
        /*034c*/ 	.word	0x000009a0
        /*0350*/ 	.word	0x000000ff
        /*0354*/ 	.word	0x00000118
        /*0358*/ 	.short	0x0100
        /*035a*/ 	.byte	0x04
	.zero		1


	//   ....[37]....
        /*035c*/ 	.word	0x000009b0
        /*0360*/ 	.word	0x000000ff
        /*0364*/ 	.word	0x00000138
        /*0368*/ 	.short	0x0100
        /*036a*/ 	.byte	0x04
	.zero		1


	//   ....[38]....
        /*036c*/ 	.word	0x000009c0
        /*0370*/ 	.word	0x000000ff
        /*0374*/ 	.word	0x00000120
        /*0378*/ 	.short	0x0100
        /*037a*/ 	.byte	0x04
	.zero		1


	//   ....[39]....
        /*037c*/ 	.word	0x000009d0
        /*0380*/ 	.word	0x000000ff
        /*0384*/ 	.word	0x00000140
        /*0388*/ 	.short	0x0100
        /*038a*/ 	.byte	0x04
	.zero		1


	//   ....[40]....
        /*038c*/ 	.word	0x000009e0
        /*0390*/ 	.word	0x000000ff
        /*0394*/ 	.word	0x00000128
        /*0398*/ 	.short	0x0100
        /*039a*/ 	.byte	0x04
	.zero		1


	//   ....[41]....
        /*039c*/ 	.word	0x000009f0
        /*03a0*/ 	.word	0x000000ff
        /*03a4*/ 	.word	0x00000148
        /*03a8*/ 	.short	0x0100
        /*03aa*/ 	.byte	0x04
	.zero		1


	//   ....[42]....
        /*03ac*/ 	.word	0x00000ae0
        /*03b0*/ 	.word	0x000000ff
        /*03b4*/ 	.word	0x00000150
        /*03b8*/ 	.short	0x0100
        /*03ba*/ 	.byte	0x06
	.zero		1


	//   ....[43]....
        /*03bc*/ 	.word	0x00000af0
        /*03c0*/ 	.word	0x000000ff
        /*03c4*/ 	.word	0x00000158
        /*03c8*/ 	.short	0x0100
        /*03ca*/ 	.byte	0x06
	.zero		1


	//   ....[44]....
        /*03cc*/ 	.word	0x00000c30
        /*03d0*/ 	.word	0x000000ff
        /*03d4*/ 	.word	0x00000160
        /*03d8*/ 	.short	0x0100
        /*03da*/ 	.byte	0x06
	.zero		1


	//   ....[45]....
        /*03dc*/ 	.word	0x00000c40
        /*03e0*/ 	.word	0x000000ff
        /*03e4*/ 	.word	0x00000170
        /*03e8*/ 	.short	0x0100
        /*03ea*/ 	.byte	0x06
	.zero		1


	//   ....[46]....
        /*03ec*/ 	.word	0x00000c50
        /*03f0*/ 	.word	0x000000ff
        /*03f4*/ 	.word	0x00000168
        /*03f8*/ 	.short	0x0100
        /*03fa*/ 	.byte	0x06
	.zero		1


	//   ....[47]....
        /*03fc*/ 	.word	0x00000c60
        /*0400*/ 	.word	0x000000ff
        /*0404*/ 	.word	0x00000178
        /*0408*/ 	.short	0x0100
        /*040a*/ 	.byte	0x06
	.zero		1


	//   ....[48]....
        /*040c*/ 	.word	0x00000d90
        /*0410*/ 	.word	0x000000ff
        /*0414*/ 	.word	0x00000180
        /*0418*/ 	.short	0x0100
        /*041a*/ 	.byte	0x04
	.zero		1


	//   ....[49]....
        /*041c*/ 	.word	0x00000da0
        /*0420*/ 	.word	0x000000ff
        /*0424*/ 	.word	0x000001a0
        /*0428*/ 	.short	0x0100
        /*042a*/ 	.byte	0x04
	.zero		1


	//   ....[50]....
        /*042c*/ 	.word	0x00000db0
        /*0430*/ 	.word	0x000000ff
        /*0434*/ 	.word	0x00000188
        /*0438*/ 	.short	0x0100
        /*043a*/ 	.byte	0x04
	.zero		1


	//   ....[51]....
        /*043c*/ 	.word	0x00000dc0
        /*0440*/ 	.word	0x000000ff
        /*0444*/ 	.word	0x000001a8
        /*0448*/ 	.short	0x0100
        /*044a*/ 	.byte	0x04
	.zero		1


	//   ....[52]....
        /*044c*/ 	.word	0x00000dd0
        /*0450*/ 	.word	0x000000ff
        /*0454*/ 	.word	0x00000190
        /*0458*/ 	.short	0x0100
        /*045a*/ 	.byte	0x04
	.zero		1


	//   ....[53]....
        /*045c*/ 	.word	0x00000de0
        /*0460*/ 	.word	0x000000ff
        /*0464*/ 	.word	0x000001b0
        /*0468*/ 	.short	0x0100
        /*046a*/ 	.byte	0x04
	.zero		1


	//   ....[54]....
        /*046c*/ 	.word	0x00000df0
        /*0470*/ 	.word	0x000000ff
        /*0474*/ 	.word	0x00000198
        /*0478*/ 	.short	0x0100
        /*047a*/ 	.byte	0x04
	.zero		1


	//   ....[55]....
        /*047c*/ 	.word	0x00000e00
        /*0480*/ 	.word	0x000000ff
        /*0484*/ 	.word	0x000001b8
        /*0488*/ 	.short	0x0100
        /*048a*/ 	.byte	0x04
	.zero		1


	//   ....[56]....
        /*048c*/ 	.word	0x00000ef0
        /*0490*/ 	.word	0x000000ff
        /*0494*/ 	.word	0x000001c0
        /*0498*/ 	.short	0x0100
        /*049a*/ 	.byte	0x04
	.zero		1


	//   ....[57]....
        /*049c*/ 	.word	0x00000f00
        /*04a0*/ 	.word	0x000000ff
        /*04a4*/ 	.word	0x000001d0
        /*04a8*/ 	.short	0x0100
        /*04aa*/ 	.byte	0x04
	.zero		1


	//   ....[58]....
        /*04ac*/ 	.word	0x00000f10
        /*04b0*/ 	.word	0x000000ff
        /*04b4*/ 	.word	0x000001c8
        /*04b8*/ 	.short	0x0100
        /*04ba*/ 	.byte	0x04
	.zero		1


	//   ....[59]....
        /*04bc*/ 	.word	0x00000f20
        /*04c0*/ 	.word	0x000000ff
        /*04c4*/ 	.word	0x000001d8
        /*04c8*/ 	.short	0x0100
        /*04ca*/ 	.byte	0x04
	.zero		1


	//   ....[60]....
        /*04cc*/ 	.word	0x00001b20
        /*04d0*/ 	.word	0x00000000
        /*04d4*/ 	.word	0x000001d0
        /*04d8*/ 	.short	0x010a
        /*04da*/ 	.byte	0xff
	.zero		1


	//   ....[61]....
        /*04dc*/ 	.word	0x00001b50
        /*04e0*/ 	.word	0x00000000
        /*04e4*/ 	.word	0x000001c0
        /*04e8*/ 	.short	0x0101
        /*04ea*/ 	.byte	0xff
	.zero		1


	//   ....[62]....
        /*04ec*/ 	.word	0x00001c00
        /*04f0*/ 	.word	0x000000ff
        /*04f4*/ 	.word	0x00000088
        /*04f8*/ 	.short	0x010a
        /*04fa*/ 	.byte	0x04
	.zero		1


	//   ....[63]....
        /*04fc*/ 	.word	0x00001c80
        /*0500*/ 	.word	0x000000ff
        /*0504*/ 	.word	0x00000088
        /*0508*/ 	.short	0x010a
        /*050a*/ 	.byte	0x21
	.zero		1


	//   ....[64]....
        /*050c*/ 	.word	0x00001e10
        /*0510*/ 	.word	0x000000ff
        /*0514*/ 	.word	0x00000088
        /*0518*/ 	.short	0x010a
        /*051a*/ 	.byte	0x08
	.zero		1


	//   ....[65]....
        /*051c*/ 	.word	0x00001f40
        /*0520*/ 	.word	0x000000ff
        /*0524*/ 	.word	0x00000158
        /*0528*/ 	.short	0x0101
        /*052a*/ 	.byte	0x07
	.zero		1


	//   ....[66]....
        /*052c*/ 	.word	0x00001f60
        /*0530*/ 	.word	0x000000ff
        /*0534*/ 	.word	0x00000088
        /*0538*/ 	.short	0x010a
        /*053a*/ 	.byte	0x04
	.zero		1


	//   ....[67]....
        /*053c*/ 	.word	0x00001fe0
        /*0540*/ 	.word	0x000000ff
        /*0544*/ 	.word	0x00000088
        /*0548*/ 	.short	0x010a
        /*054a*/ 	.byte	0x11
	.zero		1


	//   ....[68]....
        /*054c*/ 	.word	0x00002170
        /*0550*/ 	.word	0x000000ff
        /*0554*/ 	.word	0x00000088
        /*0558*/ 	.short	0x010a
        /*055a*/ 	.byte	0x06
	.zero		1


	//   ....[69]....
        /*055c*/ 	.word	0x000022b0
        /*0560*/ 	.word	0x00000003
        /*0564*/ 	.word	0x00000160
        /*0568*/ 	.short	0x010a
        /*056a*/ 	.byte	0xff
	.zero		1


	//   ....[70]....
        /*056c*/ 	.word	0x00002400
        /*0570*/ 	.word	0x00000000
        /*0574*/ 	.word	0x00000000
        /*0578*/ 	.short	0x0101
        /*057a*/ 	.byte	0xff
	.zero		1


	//   ....[71]....
        /*057c*/ 	.word	0x000029c0
        /*0580*/ 	.word	0x000000ff
        /*0584*/ 	.word	0x00000000
        /*0588*/ 	.short	0x010a
        /*058a*/ 	.byte	0x04
	.zero		1


	//   ....[72]....
        /*058c*/ 	.word	0x00002a50
        /*0590*/ 	.word	0x000000ff
        /*0594*/ 	.word	0x00000000
        /*0598*/ 	.short	0x010a
        /*059a*/ 	.byte	0x05
	.zero		1


	//   ....[73]....
        /*059c*/ 	.word	0x00002ae0
        /*05a0*/ 	.word	0x000000ff
        /*05a4*/ 	.word	0x00000000
        /*05a8*/ 	.short	0x010a
        /*05aa*/ 	.byte	0x05
	.zero		1


	//   ....[74]....
        /*05ac*/ 	.word	0x00002b70
        /*05b0*/ 	.word	0x000000ff
        /*05b4*/ 	.word	0x00000000
        /*05b8*/ 	.short	0x010a
        /*05ba*/ 	.byte	0x05
	.zero		1


	//   ....[75]....
        /*05bc*/ 	.word	0x00002c00
        /*05c0*/ 	.word	0x000000ff
        /*05c4*/ 	.word	0x00000000
        /*05c8*/ 	.short	0x010a
        /*05ca*/ 	.byte	0x05
	.zero		1


	//   ....[76]....
        /*05cc*/ 	.word	0x00002c90
        /*05d0*/ 	.word	0x000000ff
        /*05d4*/ 	.word	0x00000000
        /*05d8*/ 	.short	0x010a
        /*05da*/ 	.byte	0x05
	.zero		1


	//   ....[77]....
        /*05dc*/ 	.word	0x00002d20
        /*05e0*/ 	.word	0x000000ff
        /*05e4*/ 	.word	0x00000000
        /*05e8*/ 	.short	0x010a
        /*05ea*/ 	.byte	0x05
	.zero		1


	//   ....[78]....
        /*05ec*/ 	.word	0x00002db0
        /*05f0*/ 	.word	0x000000ff
        /*05f4*/ 	.word	0x00000000
        /*05f8*/ 	.short	0x010a
        /*05fa*/ 	.byte	0x05
	.zero		1


	//   ....[79]....
        /*05fc*/ 	.word	0x00002e40
        /*0600*/ 	.word	0x000000ff
        /*0604*/ 	.word	0x00000000
        /*0608*/ 	.short	0x010a
        /*060a*/ 	.byte	0x05
	.zero		1


	//   ....[80]....
        /*060c*/ 	.word	0x00002ed0
        /*0610*/ 	.word	0x000000ff
        /*0614*/ 	.word	0x00000000
        /*0618*/ 	.short	0x010a
        /*061a*/ 	.byte	0x05
	.zero		1


	//   ....[81]....
        /*061c*/ 	.word	0x00002f60
        /*0620*/ 	.word	0x000000ff
        /*0624*/ 	.word	0x00000000
        /*0628*/ 	.short	0x010a
        /*062a*/ 	.byte	0x05
	.zero		1


	//   ....[82]....
        /*062c*/ 	.word	0x00002ff0
        /*0630*/ 	.word	0x000000ff
        /*0634*/ 	.word	0x00000000
        /*0638*/ 	.short	0x010a
        /*063a*/ 	.byte	0x05
	.zero		1


	//   ....[83]....
        /*063c*/ 	.word	0x00003080
        /*0640*/ 	.word	0x000000ff
        /*0644*/ 	.word	0x00000000
        /*0648*/ 	.short	0x010a
        /*064a*/ 	.byte	0x05
	.zero		1


	//   ....[84]....
        /*064c*/ 	.word	0x00003110
        /*0650*/ 	.word	0x000000ff
        /*0654*/ 	.word	0x00000000
        /*0658*/ 	.short	0x010a
        /*065a*/ 	.byte	0x05
	.zero		1


	//   ....[85]....
        /*065c*/ 	.word	0x000031a0
        /*0660*/ 	.word	0x000000ff
        /*0664*/ 	.word	0x00000000
        /*0668*/ 	.short	0x010a
        /*066a*/ 	.byte	0x05
	.zero		1


	//   ....[86]....
        /*066c*/ 	.word	0x00003230
        /*0670*/ 	.word	0x000000ff
        /*0674*/ 	.word	0x00000000
        /*0678*/ 	.short	0x010a
        /*067a*/ 	.byte	0x05
	.zero		1


	//   ....[87]....
        /*067c*/ 	.word	0x000032d0
        /*0680*/ 	.word	0x00000000
        /*0684*/ 	.word	0x00000000
        /*0688*/ 	.short	0x010a
        /*068a*/ 	.byte	0xff
	.zero		1


	//   ....[88]....
        /*068c*/ 	.word	0x00003410
        /*0690*/ 	.word	0x00000002
        /*0694*/ 	.word	0x000001c0
        /*0698*/ 	.short	0x010a
        /*069a*/ 	.byte	0xff
	.zero		1


	//   ....[89]....
        /*069c*/ 	.word	0x00003480
        /*06a0*/ 	.word	0x00000002
        /*06a4*/ 	.word	0x00000000
        /*06a8*/ 	.short	0x0101
        /*06aa*/ 	.byte	0xff
	.zero		1


	//   ....[90]....
        /*06ac*/ 	.word	0x000034a0
        /*06b0*/ 	.word	0x000000ff
        /*06b4*/ 	.word	0x00000170
        /*06b8*/ 	.short	0x010a
        /*06ba*/ 	.byte	0x04
	.zero		1


	//   ....[91]....
        /*06bc*/ 	.word	0x000035c0
        /*06c0*/ 	.word	0x00000002
        /*06c4*/ 	.word	0x00000160
        /*06c8*/ 	.short	0x010a
        /*06ca*/ 	.byte	0xff
	.zero		1


	//   ....[92]....
        /*06cc*/ 	.word	0x000036c0
        /*06d0*/ 	.word	0x00000002
        /*06d4*/ 	.word	0x00000000
        /*06d8*/ 	.short	0x0101
        /*06da*/ 	.byte	0xff
	.zero		1


	//   ....[93]....
        /*06dc*/ 	.word	0x00003750
        /*06e0*/ 	.word	0x000000ff
        /*06e4*/ 	.word	0x00000170
        /*06e8*/ 	.short	0x0106
        /*06ea*/ 	.byte	0x04
	.zero		1


	//   ....[94]....
        /*06ec*/ 	.word	0x00003770
        /*06f0*/ 	.word	0x000000ff
        /*06f4*/ 	.word	0x00000170
        /*06f8*/ 	.short	0x010a
        /*06fa*/ 	.byte	0x04
	.zero		1


	//   ....[95]....
        /*06fc*/ 	.word	0x00003800
        /*0700*/ 	.word	0x000000ff
        /*0704*/ 	.word	0x00000170
        /*0708*/ 	.short	0x0106
        /*070a*/ 	.byte	0x07
	.zero		1


	//   ....[96]....
        /*070c*/ 	.word	0x00003840
        /*0710*/ 	.word	0x00000000
        /*0714*/ 	.word	0x00000170
        /*0718*/ 	.short	0x010a
        /*071a*/ 	.byte	0xff
	.zero		1


	//   ....[97]....
        /*071c*/ 	.word	0x00003d60
        /*0720*/ 	.word	0x00000000
        /*0724*/ 	.word	0x00000160
        /*0728*/ 	.short	0x010a
        /*072a*/ 	.byte	0xff
	.zero		1


	//   ....[98]....
        /*072c*/ 	.word	0x00003e60
        /*0730*/ 	.word	0x00000003
        /*0734*/ 	.word	0x00000000
        /*0738*/ 	.short	0x0101
        /*073a*/ 	.byte	0xff
	.zero		1


	//   ....[99]....
        /*073c*/ 	.word	0x00003e70
        /*0740*/ 	.word	0x000000ff
        /*0744*/ 	.word	0x00000000
        /*0748*/ 	.short	0x010a
        /*074a*/ 	.byte	0x04
	.zero		1


	//   ....[100]....
        /*074c*/ 	.word	0x00003ef0
        /*0750*/ 	.word	0x000000ff
        /*0754*/ 	.word	0x000001a0
        /*0758*/ 	.short	0x010a
        /*075a*/ 	.byte	0x17
	.zero		1


	//   ....[101]....
        /*075c*/ 	.word	0x00003fd0
        /*0760*/ 	.word	0x000000ff
        /*0764*/ 	.word	0x00000000
        /*0768*/ 	.short	0x010a
        /*076a*/ 	.byte	0x05
	.zero		1


	//   ....[102]....
        /*076c*/ 	.word	0x00004110
        /*0770*/ 	.word	0x000000ff
        /*0774*/ 	.word	0x00000000
        /*0778*/ 	.short	0x010a
        /*077a*/ 	.byte	0x04
	.zero		1


	//   ....[103]....
        /*077c*/ 	.word	0x00004300
        /*0780*/ 	.word	0x000000ff
        /*0784*/ 	.word	0x00000000
        /*0788*/ 	.short	0x010a
        /*078a*/ 	.byte	0x04
	.zero		1


	//   ....[104]....
        /*078c*/ 	.word	0x00004390
        /*0790*/ 	.word	0x000000ff
        /*0794*/ 	.word	0x00000000
        /*0798*/ 	.short	0x010a
        /*079a*/ 	.byte	0x05
	.zero		1


	//   ....[105]....
        /*079c*/ 	.word	0x00004420
        /*07a0*/ 	.word	0x000000ff
        /*07a4*/ 	.word	0x00000000
        /*07a8*/ 	.short	0x010a
        /*07aa*/ 	.byte	0x05
	.zero		1


	//   ....[106]....
        /*07ac*/ 	.word	0x000044b0
        /*07b0*/ 	.word	0x000000ff
        /*07b4*/ 	.word	0x00000000
        /*07b8*/ 	.short	0x010a
        /*07ba*/ 	.byte	0x04
	.zero		1


	//   ....[107]....
        /*07bc*/ 	.word	0x000049c0
        /*07c0*/ 	.word	0x0000000c
        /*07c4*/ 	.word	0x00000160
        /*07c8*/ 	.short	0x010a
        /*07ca*/ 	.byte	0xff
	.zero		1


	//   ....[108]....
        /*07cc*/ 	.word	0x00004b30
        /*07d0*/ 	.word	0x00000000
        /*07d4*/ 	.word	0x00000000
        /*07d8*/ 	.short	0x0101
        /*07da*/ 	.byte	0xff
	.zero		1


	//   ....[109]....
        /*07dc*/ 	.word	0x00004fc0
        /*07e0*/ 	.word	0x000000ff
        /*07e4*/ 	.word	0x00000158
        /*07e8*/ 	.short	0x010a
        /*07ea*/ 	.byte	0x15
	.zero		1


	//   ....[110]....
        /*07ec*/ 	.word	0x00005140
        /*07f0*/ 	.word	0x000000ff
        /*07f4*/ 	.word	0x00000130
        /*07f8*/ 	.short	0x010a
        /*07fa*/ 	.byte	0x15
	.zero		1


	//   ....[111]....
        /*07fc*/ 	.word	0x000052b0
        /*0800*/ 	.word	0x000000ff
        /*0804*/ 	.word	0x00000110
        /*0808*/ 	.short	0x010b
        /*080a*/ 	.byte	0x15
	.zero		1


	//   ....[112]....
        /*080c*/ 	.word	0x000052c0
        /*0810*/ 	.word	0x000000ff
        /*0814*/ 	.word	0x00000000
        /*0818*/ 	.short	0x0101
        /*081a*/ 	.byte	0x28
	.zero		1


	//   ....[113]....
        /*081c*/ 	.word	0x000052d0
        /*0820*/ 	.word	0x000000ff
        /*0824*/ 	.word	0x00000138
        /*0828*/ 	.short	0x010a
        /*082a*/ 	.byte	0x15
	.zero		1


	//   ....[114]....
        /*082c*/ 	.word	0x00005420
        /*0830*/ 	.word	0x000000ff
        /*0834*/ 	.word	0x00000118
        /*0838*/ 	.short	0x010b
        /*083a*/ 	.byte	0x15
	.zero		1


	//   ....[115]....
        /*083c*/ 	.word	0x00005430
        /*0840*/ 	.word	0x000000ff
        /*0844*/ 	.word	0x00000000
        /*0848*/ 	.short	0x0101
        /*084a*/ 	.byte	0x27
	.zero		1


	//   ....[116]....
        /*084c*/ 	.word	0x00005440
        /*0850*/ 	.word	0x000000ff
        /*0854*/ 	.word	0x00000140
        /*0858*/ 	.short	0x010a
        /*085a*/ 	.byte	0x15
	.zero		1


	//   ....[117]....
        /*085c*/ 	.word	0x00005580
        /*0860*/ 	.word	0x000000ff
        /*0864*/ 	.word	0x00000120
        /*0868*/ 	.short	0x010b
        /*086a*/ 	.byte	0x15
	.zero		1


	//   ....[118]....
        /*086c*/ 	.word	0x00005590
        /*0870*/ 	.word	0x000000ff
        /*0874*/ 	.word	0x00000000
        /*0878*/ 	.short	0x0101
        /*087a*/ 	.byte	0x26
	.zero		1


	//   ....[119]....
        /*087c*/ 	.word	0x000055a0
        /*0880*/ 	.word	0x000000ff
        /*0884*/ 	.word	0x00000148
        /*0888*/ 	.short	0x010a
        /*088a*/ 	.byte	0x15
	.zero		1


	//   ....[120]....
        /*088c*/ 	.word	0x000057a0
        /*0890*/ 	.word	0x000000ff
        /*0894*/ 	.word	0x00000128
        /*0898*/ 	.short	0x010b
        /*089a*/ 	.byte	0x15
	.zero		1


	//   ....[121]....
        /*089c*/ 	.word	0x000057b0
        /*08a0*/ 	.word	0x000000ff
        /*08a4*/ 	.word	0x00000000
        /*08a8*/ 	.short	0x0101
        /*08aa*/ 	.byte	0x25
	.zero		1


	//   ....[122]....
        /*08ac*/ 	.word	0x000057e0
        /*08b0*/ 	.word	0x000000ff
        /*08b4*/ 	.word	0x00000130
        /*08b8*/ 	.short	0x010a
        /*08ba*/ 	.byte	0x15
	.zero		1


	//   ....[123]....
        /*08bc*/ 	.word	0x00005800
        /*08c0*/ 	.word	0x000000ff
        /*08c4*/ 	.word	0x00000138
        /*08c8*/ 	.short	0x010a
        /*08ca*/ 	.byte	0x15
	.zero		1


	//   ....[124]....
        /*08cc*/ 	.word	0x00005820
        /*08d0*/ 	.word	0x000000ff
        /*08d4*/ 	.word	0x00000140
        /*08d8*/ 	.short	0x010a
        /*08da*/ 	.byte	0x15
	.zero		1


	//   ....[125]....
        /*08dc*/ 	.word	0x00005860
        /*08e0*/ 	.word	0x00000000
        /*08e4*/ 	.word	0x00000148
        /*08e8*/ 	.short	0x010a
        /*08ea*/ 	.byte	0xff
	.zero		1


	//   ....[126]....
        /*08ec*/ 	.word	0x00005ba0
        /*08f0*/ 	.word	0x00000003
        /*08f4*/ 	.word	0x00000160
        /*08f8*/ 	.short	0x010a
        /*08fa*/ 	.byte	0xff
	.zero		1


	//   ....[127]....
        /*08fc*/ 	.word	0x00005d20
        /*0900*/ 	.word	0x00000000
        /*0904*/ 	.word	0x00000000
        /*0908*/ 	.short	0x0101
        /*090a*/ 	.byte	0xff
	.zero		1


	//   ....[128]....
        /*090c*/ 	.word	0x00006840
        /*0910*/ 	.word	0x000000ff
        /*0914*/ 	.word	0x00000110
        /*0918*/ 	.short	0x010a
        /*091a*/ 	.byte	0x2c
	.zero		1


	//   ....[129]....
        /*091c*/ 	.word	0x00006880
        /*0920*/ 	.word	0x0000001a
        /*0924*/ 	.word	0x00000180
        /*0928*/ 	.short	0x010a
        /*092a*/ 	.byte	0xff
	.zero		1


	//   ....[130]....
        /*092c*/ 	.word	0x00006990
        /*0930*/ 	.word	0x000000ff
        /*0934*/ 	.word	0x00000110
        /*0938*/ 	.short	0x010a
        /*093a*/ 	.byte	0x2c
	.zero		1


	//   ....[131]....
        /*093c*/ 	.word	0x00006a70
        /*0940*/ 	.word	0x0000001a
        /*0944*/ 	.word	0x00000180
        /*0948*/ 	.short	0x010a
        /*094a*/ 	.byte	0xff
	.zero		1


	//   ....[132]....
        /*094c*/ 	.word	0x000071a0
        /*0950*/ 	.word	0x00000000
        /*0954*/ 	.word	0x00000000
        /*0958*/ 	.short	0x0101
        /*095a*/ 	.byte	0xff
	.zero		1


	//   ....[133]....
        /*095c*/ 	.word	0x000071b0
        /*0960*/ 	.word	0x00000004
        /*0964*/ 	.word	0x00000110
        /*0968*/ 	.short	0x010a
        /*096a*/ 	.byte	0xff
	.zero		1


	//   ....[134]....
        /*096c*/ 	.word	0x00007270
        /*0970*/ 	.word	0x00000004
        /*0974*/ 	.word	0x00000110
        /*0978*/ 	.short	0x010a
        /*097a*/ 	.byte	0xff
	.zero		1


	//   ....[135]....
        /*097c*/ 	.word	0x00007a30
        /*0980*/ 	.word	0x00000000
        /*0984*/ 	.word	0x00000000
        /*0988*/ 	.short	0x0101
        /*098a*/ 	.byte	0xff
	.zero		1


	//   ....[136]....
        /*098c*/ 	.word	0x00007a50
        /*0990*/ 	.word	0x00000002
        /*0994*/ 	.word	0x00000110
        /*0998*/ 	.short	0x010a
        /*099a*/ 	.byte	0xff
	.zero		1


	//   ....[137]....
        /*099c*/ 	.word	0x00007b00
        /*09a0*/ 	.word	0x00000002
        /*09a4*/ 	.word	0x00000110
        /*09a8*/ 	.short	0x010a
        /*09aa*/ 	.byte	0xff
	.zero		1


	//   ....[138]....
        /*09ac*/ 	.word	0x000082b0
        /*09b0*/ 	.word	0x00000000
        /*09b4*/ 	.word	0x00000000
        /*09b8*/ 	.short	0x0101
        /*09ba*/ 	.byte	0xff
	.zero		1


	//   ....[139]....
        /*09bc*/ 	.word	0x000082d0
        /*09c0*/ 	.word	0x00000003
        /*09c4*/ 	.word	0x00000110
        /*09c8*/ 	.short	0x010a
        /*09ca*/ 	.byte	0xff
	.zero		1


	//   ....[140]....
        /*09cc*/ 	.word	0x00008380
        /*09d0*/ 	.word	0x00000003
        /*09d4*/ 	.word	0x00000110
        /*09d8*/ 	.short	0x010a
        /*09da*/ 	.byte	0xff
	.zero		1


	//   ....[141]....
        /*09dc*/ 	.word	0x00008790
        /*09e0*/ 	.word	0x000000ff
        /*09e4*/ 	.word	0x00000000
        /*09e8*/ 	.short	0x0101
        /*09ea*/ 	.byte	0x04
	.zero		1


	//   ....[142]....
        /*09ec*/ 	.word	0x00008ba0
        /*09f0*/ 	.word	0x00000000
        /*09f4*/ 	.word	0x00000000
        /*09f8*/ 	.short	0x0101
        /*09fa*/ 	.byte	0xff
	.zero		1


	//   ....[143]....
        /*09fc*/ 	.word	0x00008e50
        /*0a00*/ 	.word	0x000000ff
        /*0a04*/ 	.word	0x00000000
        /*0a08*/ 	.short	0x0101
        /*0a0a*/ 	.byte	0x04
	.zero		1


	//   ....[144]....
        /*0a0c*/ 	.word	0x00008e70
        /*0a10*/ 	.word	0x00000000
        /*0a14*/ 	.word	0x000001d0
        /*0a18*/ 	.short	0x010a
        /*0a1a*/ 	.byte	0xff
	.zero		1


	//   ....[145]....
        /*0a1c*/ 	.word	0x00008ed0
        /*0a20*/ 	.word	0x00000000
        /*0a24*/ 	.word	0x00000088
        /*0a28*/ 	.short	0x010a
        /*0a2a*/ 	.byte	0xff
	.zero		1


	//   ....[146]....
        /*0a2c*/ 	.word	0x00008f30
        /*0a30*/ 	.word	0x00000000
        /*0a34*/ 	.word	0x00000088
        /*0a38*/ 	.short	0x010a
        /*0a3a*/ 	.byte	0xff
	.zero		1


	//   ....[147]....
        /*0a3c*/ 	.word	0x00008f80
        /*0a40*/ 	.word	0x00000003
        /*0a44*/ 	.word	0x00000160
        /*0a48*/ 	.short	0x010a
        /*0a4a*/ 	.byte	0xff
	.zero		1


	//   ....[148]....
        /*0a4c*/ 	.word	0x00008fe0
        /*0a50*/ 	.word	0x00000000
        /*0a54*/ 	.word	0x00000000
        /*0a58*/ 	.short	0x010a
        /*0a5a*/ 	.byte	0xff
	.zero		1


	//   ....[149]....
        /*0a5c*/ 	.word	0x00009040
        /*0a60*/ 	.word	0x00000000
        /*0a64*/ 	.word	0x00000000
        /*0a68*/ 	.short	0x010a
        /*0a6a*/ 	.byte	0xff
	.zero		1


	//   ....[150]....
        /*0a6c*/ 	.word	0x000090a0
        /*0a70*/ 	.word	0x00000000
        /*0a74*/ 	.word	0x00000000
        /*0a78*/ 	.short	0x010a
        /*0a7a*/ 	.byte	0xff
	.zero		1


	//   ....[151]....
        /*0a7c*/ 	.word	0x00009100
        /*0a80*/ 	.word	0x00000000
        /*0a84*/ 	.word	0x00000000
        /*0a88*/ 	.short	0x010a
        /*0a8a*/ 	.byte	0xff
	.zero		1


	//   ....[152]....
        /*0a8c*/ 	.word	0x00009160
        /*0a90*/ 	.word	0x00000000
        /*0a94*/ 	.word	0x00000000
        /*0a98*/ 	.short	0x010a
        /*0a9a*/ 	.byte	0xff
	.zero		1


	//   ....[153]....
        /*0a9c*/ 	.word	0x000091c0
        /*0aa0*/ 	.word	0x00000000
        /*0aa4*/ 	.word	0x00000000
        /*0aa8*/ 	.short	0x010a
        /*0aaa*/ 	.byte	0xff
	.zero		1


	//   ....[154]....
        /*0aac*/ 	.word	0x00009220
        /*0ab0*/ 	.word	0x00000000
        /*0ab4*/ 	.word	0x00000000
        /*0ab8*/ 	.short	0x010a
        /*0aba*/ 	.byte	0xff
	.zero		1


	//   ....[155]....
        /*0abc*/ 	.word	0x00009280
        /*0ac0*/ 	.word	0x00000000
        /*0ac4*/ 	.word	0x00000000
        /*0ac8*/ 	.short	0x010a
        /*0aca*/ 	.byte	0xff
	.zero		1


	//   ....[156]....
        /*0acc*/ 	.word	0x000092e0
        /*0ad0*/ 	.word	0x00000000
        /*0ad4*/ 	.word	0x00000000
        /*0ad8*/ 	.short	0x010a
        /*0ada*/ 	.byte	0xff
	.zero		1


	//   ....[157]....
        /*0adc*/ 	.word	0x00009340
        /*0ae0*/ 	.word	0x00000000
        /*0ae4*/ 	.word	0x00000000
        /*0ae8*/ 	.short	0x010a
        /*0aea*/ 	.byte	0xff
	.zero		1


	//   ....[158]....
        /*0aec*/ 	.word	0x000093a0
        /*0af0*/ 	.word	0x00000000
        /*0af4*/ 	.word	0x00000000
        /*0af8*/ 	.short	0x010a
        /*0afa*/ 	.byte	0xff
	.zero		1


	//   ....[159]....
        /*0afc*/ 	.word	0x00009400
        /*0b00*/ 	.word	0x00000000
        /*0b04*/ 	.word	0x00000000
        /*0b08*/ 	.short	0x010a
        /*0b0a*/ 	.byte	0xff
	.zero		1


	//   ....[160]....
        /*0b0c*/ 	.word	0x00009460
        /*0b10*/ 	.word	0x00000000
        /*0b14*/ 	.word	0x00000000
        /*0b18*/ 	.short	0x010a
        /*0b1a*/ 	.byte	0xff
	.zero		1


	//   ....[161]....
        /*0b1c*/ 	.word	0x000094c0
        /*0b20*/ 	.word	0x00000000
        /*0b24*/ 	.word	0x00000000
        /*0b28*/ 	.short	0x010a
        /*0b2a*/ 	.byte	0xff
	.zero		1


	//   ....[162]....
        /*0b2c*/ 	.word	0x00009520
        /*0b30*/ 	.word	0x00000000
        /*0b34*/ 	.word	0x00000000
        /*0b38*/ 	.short	0x010a
        /*0b3a*/ 	.byte	0xff
	.zero		1


	//   ....[163]....
        /*0b3c*/ 	.word	0x00009580
        /*0b40*/ 	.word	0x00000000
        /*0b44*/ 	.word	0x00000000
        /*0b48*/ 	.short	0x010a
        /*0b4a*/ 	.byte	0xff
	.zero		1


	//   ....[164]....
        /*0b4c*/ 	.word	0x000095d0
        /*0b50*/ 	.word	0x00000002
        /*0b54*/ 	.word	0x000001c0
        /*0b58*/ 	.short	0x010a
        /*0b5a*/ 	.byte	0xff
	.zero		1


	//   ....[165]....
        /*0b5c*/ 	.word	0x00009630
        /*0b60*/ 	.word	0x00000002
        /*0b64*/ 	.word	0x00000170
        /*0b68*/ 	.short	0x010a
        /*0b6a*/ 	.byte	0xff
	.zero		1


	//   ....[166]....
        /*0b6c*/ 	.word	0x00009680
        /*0b70*/ 	.word	0x00000002
        /*0b74*/ 	.word	0x00000160
        /*0b78*/ 	.short	0x010a
        /*0b7a*/ 	.byte	0xff
	.zero		1


	//   ....[167]....
        /*0b7c*/ 	.word	0x000096e0
        /*0b80*/ 	.word	0x00000000
        /*0b84*/ 	.word	0x00000170
        /*0b88*/ 	.short	0x010a
        /*0b8a*/ 	.byte	0xff
	.zero		1


	//   ....[168]....
        /*0b8c*/ 	.word	0x00009730
        /*0b90*/ 	.word	0x00000000
        /*0b94*/ 	.word	0x00000160
        /*0b98*/ 	.short	0x010a
        /*0b9a*/ 	.byte	0xff
	.zero		1


	//   ....[169]....
        /*0b9c*/ 	.word	0x00009790
        /*0ba0*/ 	.word	0x00000002
        /*0ba4*/ 	.word	0x000001a0
        /*0ba8*/ 	.short	0x010a
        /*0baa*/ 	.byte	0xff
	.zero		1


	//   ....[170]....
        /*0bac*/ 	.word	0x000097f0
        /*0bb0*/ 	.word	0x00000000
        /*0bb4*/ 	.word	0x00000000
        /*0bb8*/ 	.short	0x010a
        /*0bba*/ 	.byte	0xff
	.zero		1


	//   ....[171]....
        /*0bbc*/ 	.word	0x00009850
        /*0bc0*/ 	.word	0x00000000
        /*0bc4*/ 	.word	0x00000000
        /*0bc8*/ 	.short	0x010a
        /*0bca*/ 	.byte	0xff
	.zero		1


	//   ....[172]....
        /*0bcc*/ 	.word	0x000098b0
        /*0bd0*/ 	.word	0x00000000
        /*0bd4*/ 	.word	0x00000000
        /*0bd8*/ 	.short	0x010a
        /*0bda*/ 	.byte	0xff
	.zero		1


	//   ....[173]....
        /*0bdc*/ 	.word	0x00009910
        /*0be0*/ 	.word	0x00000000
        /*0be4*/ 	.word	0x00000000
        /*0be8*/ 	.short	0x010a
        /*0bea*/ 	.byte	0xff
	.zero		1


	//   ....[174]....
        /*0bec*/ 	.word	0x00009970
        /*0bf0*/ 	.word	0x00000000
        /*0bf4*/ 	.word	0x00000000
        /*0bf8*/ 	.short	0x010a
        /*0bfa*/ 	.byte	0xff
	.zero		1


	//   ....[175]....
        /*0bfc*/ 	.word	0x000099c0
        /*0c00*/ 	.word	0x0000000c
        /*0c04*/ 	.word	0x00000160
        /*0c08*/ 	.short	0x010a
        /*0c0a*/ 	.byte	0xff
	.zero		1


	//   ....[176]....
        /*0c0c*/ 	.word	0x00009a20
        /*0c10*/ 	.word	0x00000000
        /*0c14*/ 	.word	0x00000158
        /*0c18*/ 	.short	0x010a
        /*0c1a*/ 	.byte	0xff
	.zero		1


	//   ....[177]....
        /*0c1c*/ 	.word	0x00009a80
        /*0c20*/ 	.word	0x00000000
        /*0c24*/ 	.word	0x00000130
        /*0c28*/ 	.short	0x010a
        /*0c2a*/ 	.byte	0xff
	.zero		1


	//   ....[178]....
        /*0c2c*/ 	.word	0x00009ae0
        /*0c30*/ 	.word	0x00000000
        /*0c34*/ 	.word	0x00000138
        /*0c38*/ 	.short	0x010a
        /*0c3a*/ 	.byte	0xff
	.zero		1


	//   ....[179]....
        /*0c3c*/ 	.word	0x00009b40
        /*0c40*/ 	.word	0x00000000
        /*0c44*/ 	.word	0x00000140
        /*0c48*/ 	.short	0x010a
        /*0c4a*/ 	.byte	0xff
	.zero		1


	//   ....[180]....
        /*0c4c*/ 	.word	0x00009ba0
        /*0c50*/ 	.word	0x00000000
        /*0c54*/ 	.word	0x00000148
        /*0c58*/ 	.short	0x010a
        /*0c5a*/ 	.byte	0xff
	.zero		1


	//   ....[181]....
        /*0c5c*/ 	.word	0x00009c00
        /*0c60*/ 	.word	0x00000000
        /*0c64*/ 	.word	0x00000130
        /*0c68*/ 	.short	0x010a
        /*0c6a*/ 	.byte	0xff
	.zero		1


	//   ....[182]....
        /*0c6c*/ 	.word	0x00009c60
        /*0c70*/ 	.word	0x00000000
        /*0c74*/ 	.word	0x00000138
        /*0c78*/ 	.short	0x010a
        /*0c7a*/ 	.byte	0xff
	.zero		1


	//   ....[183]....
        /*0c7c*/ 	.word	0x00009cc0
        /*0c80*/ 	.word	0x00000000
        /*0c84*/ 	.word	0x00000140
        /*0c88*/ 	.short	0x010a
        /*0c8a*/ 	.byte	0xff
	.zero		1


	//   ....[184]....
        /*0c8c*/ 	.word	0x00009d10
        /*0c90*/ 	.word	0x00000003
        /*0c94*/ 	.word	0x00000160
        /*0c98*/ 	.short	0x010a
        /*0c9a*/ 	.byte	0xff
	.zero		1


	//   ....[185]....
        /*0c9c*/ 	.word	0x00009d70
        /*0ca0*/ 	.word	0x00000000
        /*0ca4*/ 	.word	0x00000110
        /*0ca8*/ 	.short	0x010a
        /*0caa*/ 	.byte	0xff
	.zero		1


	//   ....[186]....
        /*0cac*/ 	.word	0x00009dc0
        /*0cb0*/ 	.word	0x0000001a
        /*0cb4*/ 	.word	0x00000180
        /*0cb8*/ 	.short	0x010a
        /*0cba*/ 	.byte	0xff
	.zero		1


	//   ....[187]....
        /*0cbc*/ 	.word	0x00009e10
        /*0cc0*/ 	.word	0x00000004
        /*0cc4*/ 	.word	0x00000110
        /*0cc8*/ 	.short	0x010a
        /*0cca*/ 	.byte	0xff
	.zero		1


	//   ....[188]....
        /*0ccc*/ 	.word	0x00009e60
        /*0cd0*/ 	.word	0x00000002
        /*0cd4*/ 	.word	0x00000110
        /*0cd8*/ 	.short	0x010a
        /*0cda*/ 	.byte	0xff
	.zero		1


	//   ....[189]....
        /*0cdc*/ 	.word	0x00009eb0
        /*0ce0*/ 	.word	0x00000003
        /*0ce4*/ 	.word	0x00000110
        /*0ce8*/ 	.short	0x010a
        /*0cea*/ 	.byte	0xff
	.zero		1


	//----- nvinfo : EIATTR_NUM_MBARRIERS
	.align		4
.L_47:
        /*0cec*/ 	.byte	0x03, 0x38
        /*0cee*/ 	.short	0x003c


	//----- nvinfo : EIATTR_EXIT_INSTR_OFFSETS
	.align		4
        /*0cf0*/ 	.byte	0x04, 0x1c
        /*0cf2*/ 	.short	(.L_49 - .L_48)


	//   ....[0]....
.L_48:
        /*0cf4*/ 	.word	0x00003300


	//   ....[1]....
        /*0cf8*/ 	.word	0x00003810


	//   ....[2]....
        /*0cfc*/ 	.word	0x00003870


	//   ....[3]....
        /*0d00*/ 	.word	0x00004710


	//   ....[4]....
        /*0d04*/ 	.word	0x00005890


	//   ....[5]....
        /*0d08*/ 	.word	0x000058d0


	//   ....[6]....
        /*0d0c*/ 	.word	0x00008d30


	//   ....[7]....
        /*0d10*/ 	.word	0x00008db0


	//   ....[8]....
        /*0d14*/ 	.word	0x00008de0


	//   ....[9]....
        /*0d18*/ 	.word	0x00008e60


	//----- nvinfo : EIATTR_MAX_THREADS
	.align		4
.L_49:
        /*0d1c*/ 	.byte	0x04, 0x05
        /*0d1e*/ 	.short	(.L_51 - .L_50)
.L_50:
        /*0d20*/ 	.word	0x00000100
        /*0d24*/ 	.word	0x00000001
        /*0d28*/ 	.word	0x00000001


	//----- nvinfo : EIATTR_CRS_STACK_SIZE
	.align		4
.L_51:
        /*0d2c*/ 	.byte	0x04, 0x1e
        /*0d2e*/ 	.short	(.L_53 - .L_52)
.L_52:
        /*0d30*/ 	.word	0x00000000


	//----- nvinfo : EIATTR_CBANK_PARAM_SIZE
	.align		4
.L_53:
        /*0d34*/ 	.byte	0x03, 0x19
        /*0d36*/ 	.short	0x0800


	//----- nvinfo : EIATTR_PARAM_CBANK
	.align		4
        /*0d38*/ 	.byte	0x04, 0x0a
        /*0d3a*/ 	.short	(.L_55 - .L_54)
	.align		4
.L_54:
        /*0d3c*/ 	.word	index@(.nv.constant0._ZN7cutlass13device_kernelINS_4gemm6kernel13GemmUniversalIN4cute5tupleIJiiiiEEENS1_10collective13CollectiveMmaINS1_35MainloopSm100TmaUmmaWarpSpecializedILi17ELi2ELi4ENS5_IJNS4_1CILi1EEENSA_ILi4EEESB_EEEEENS5_IJNSA_ILi64EEENSA_ILi128EEENSA_ILi32EEEEEENS_10bfloat16_tENS5_IJlSB_lEEESJ_SK_NS4_8TiledMMAINS4_8MMA_AtomIJNS4_20SM100_MMA_F16BF16_SSISJ_SJ_fLi64ELi128ELNS4_4UMMA5MajorE0ELSP_0ELNSO_7ScaleInE0ELSQ_0EEEEEENS4_6LayoutINS5_IJSB_SB_SB_EEENS5_IJNSA_ILi0EEESV_SV_EEEEENS5_IJNS4_10UnderscoreESY_SY_EEEEENS4_23SM90_TMA_LOAD_MULTICASTENS4_14ComposedLayoutINS4_7SwizzleILi2ELi4ELi3EEENS4_18smem_ptr_flag_bitsILi16EEENST_INS5_IJNSA_ILi8EEESH_EEENS5_IJSH_SB_EEEEEEEvNS4_8identityENS4_13SM90_TMA_LOADES1B_vS1C_EENS_8epilogue10collective18CollectiveEpilogueINS1F_23Sm100TmaWarpSpecializedILi4ELi2ELi16ELb1ELb0EEEJSI_NS5_IJNST_ISF_SB_EENST_ISH_SB_EEEEESJ_SK_SJ_SK_NS1F_6fusion15FusionCallbacksIS1J_NS1N_17LinearCombinationISJ_fSJ_fLNS_15FloatRoundStyleE2EEESI_S1M_JEEENS4_5SM1004TMEM4LOAD26SM100_TMEM_LOAD_16dp256b4xES1D_S1B_NS4_17SM75_U32x4_LDSM_NENS4_14SM90_TMA_STOREES1B_NS4_17SM90_U32x4_STSM_NENS4_39AutoVectorizingCopyWithAssumedAlignmentILi128EEEEEEvvEEEEvNT_6ParamsE)
        /*0d40*/ 	.short	0x0380
        /*0d42*/ 	.short	0x0800


	//----- nvinfo : EIATTR_SW_WAR
	.align		4
.L_55:
        /*0d44*/ 	.byte	0x04, 0x36
        /*0d46*/ 	.short	(.L_57 - .L_56)
.L_56:
        /*0d48*/ 	.word	0x00000008
.L_57:


//--------------------- .nv.callgraph             --------------------------
	.section	.nv.callgraph,"",@"SHT_CUDA_CALLGRAPH"
	.align	4
	.sectionentsize	8
	.align		4
        /*0000*/ 	.word	0x00000000
	.align		4
        /*0004*/ 	.word	0xffffffff
	.align		4
        /*0008*/ 	.word	index@(_ZN7cutlass13device_kernelINS_4gemm6kernel13GemmUniversalIN4cute5tupleIJiiiiEEENS1_10collective13CollectiveMmaINS1_35MainloopSm100TmaUmmaWarpSpecializedILi17ELi2ELi4ENS5_IJNS4_1CILi1EEENSA_ILi4EEESB_EEEEENS5_IJNSA_ILi64EEENSA_ILi128EEENSA_ILi32EEEEEENS_10bfloat16_tENS5_IJlSB_lEEESJ_SK_NS4_8TiledMMAINS4_8MMA_AtomIJNS4_20SM100_MMA_F16BF16_SSISJ_SJ_fLi64ELi128ELNS4_4UMMA5MajorE0ELSP_0ELNSO_7ScaleInE0ELSQ_0EEEEEENS4_6LayoutINS5_IJSB_SB_SB_EEENS5_IJNSA_ILi0EEESV_SV_EEEEENS5_IJNS4_10UnderscoreESY_SY_EEEEENS4_23SM90_TMA_LOAD_MULTICASTENS4_14ComposedLayoutINS4_7SwizzleILi2ELi4ELi3EEENS4_18smem_ptr_flag_bitsILi16EEENST_INS5_IJNSA_ILi8EEESH_EEENS5_IJSH_SB_EEEEEEEvNS4_8identityENS4_13SM90_TMA_LOADES1B_vS1C_EENS_8epilogue10collective18CollectiveEpilogueINS1F_23Sm100TmaWarpSpecializedILi4ELi2ELi16ELb1ELb0EEEJSI_NS5_IJNST_ISF_SB_EENST_ISH_SB_EEEEESJ_SK_SJ_SK_NS1F_6fusion15FusionCallbacksIS1J_NS1N_17LinearCombinationISJ_fSJ_fLNS_15FloatRoundStyleE2EEESI_S1M_JEEENS4_5SM1004TMEM4LOAD26SM100_TMEM_LOAD_16dp256b4xES1D_S1B_NS4_17SM75_U32x4_LDSM_NENS4_14SM90_TMA_STOREES1B_NS4_17SM90_U32x4_STSM_NENS4_39AutoVectorizingCopyWithAssumedAlignmentILi128EEEEEEvvEEEEvNT_6ParamsE)
	.align		4
        /*000c*/ 	.word	index@(__assertfail)
	.align		4
        /*0010*/ 	.word	0x00000000
	.align		4
        /*0014*/ 	.word	0xfffffffe
	.align		4
        /*0018*/ 	.word	0x00000000
	.align		4
        /*001c*/ 	.word	0xfffffffd
	.align		4
        /*0020*/ 	.word	0x00000000
	.align		4
        /*0024*/ 	.word	0xfffffffc


//--------------------- .nv.constant4             --------------------------
	.section	.nv.constant4,"a",@progbits
	.align	8
	.align		8
.nv.constant4:
        /*0000*/ 	.dword	__assertfail
	.align		8
        /*0008*/ 	.dword	__unnamed_1
	.align		8
        /*0010*/ 	.dword	__unnamed_2
	.align		8
        /*0018*/ 	.dword	_ZN40_INTERNAL_57953016_4_k_cu_0172d7b1_308744cuda3std3__45__cpo5beginE
	.align		8
        /*0020*/ 	.dword	_ZN40_INTERNAL_57953016_4_k_cu_0172d7b1_308744cuda3std3__45__cpo3endE
	.align		8
        /*0028*/ 	.dword	_ZN40_INTERNAL_57953016_4_k_cu_0172d7b1_308744cuda3std3__45__cpo6cbeginE
	.align		8
        /*0030*/ 	.dword	_ZN40_INTERNAL_57953016_4_k_cu_0172d7b1_308744cuda3std3__45__cpo4cendE
	.align		8
        /*0038*/ 	.dword	_ZN40_INTERNAL_57953016_4_k_cu_0172d7b1_308744cuda3std3__442_GLOBAL__N__57953016_4_k_cu_0172d7b1_308746ignoreE
	.align		8
        /*0040*/ 	.dword	_ZN40_INTERNAL_57953016_4_k_cu_0172d7b1_308744cuda3std3__419piecewise_constructE
	.align		8
        /*0048*/ 	.dword	_ZN40_INTERNAL_57953016_4_k_cu_0172d7b1_308744cuda3std3__48in_placeE
	.align		8
        /*0050*/ 	.dword	_ZN40_INTERNAL_57953016_4_k_cu_0172d7b1_308744cuda3std6ranges3__45__cpo4swapE
	.align		8
        /*0058*/ 	.dword	_ZN40_INTERNAL_57953016_4_k_cu_0172d7b1_308744cuda3std6ranges3__45__cpo9iter_moveE
	.align		8
        /*0060*/ 	.dword	_ZN40_INTERNAL_57953016_4_k_cu_0172d7b1_308744cute7productE
	.align		8
        /*0068*/ 	.dword	_ZN40_INTERNAL_57953016_4_k_cu_0172d7b1_308744cute1_E
	.align		8
        /*0070*/ 	.dword	$str$25
	.align		8
        /*0078*/ 	.dword	$str$26
	.align		8
        /*0080*/ 	.dword	$str$27
	.align		8
        /*0088*/ 	.dword	$str$28


//--------------------- .text._ZN7cutlass13device_kernelINS_4gemm6kernel13GemmUniversalIN4cute5tupleIJiiiiEEENS1_10collective13CollectiveMmaINS1_35MainloopSm100TmaUmmaWarpSpecializedILi17ELi2ELi4ENS5_IJNS4_1CILi1EEENSA_ILi4EEESB_EEEEENS5_IJNSA_ILi64EEENSA_ILi128EEENSA_ILi32EEEEEENS_10bfloat16_tENS5_IJlSB_lEEESJ_SK_NS4_8TiledMMAINS4_8MMA_AtomIJNS4_20SM100_MMA_F16BF16_SSISJ_SJ_fLi64ELi128ELNS4_4UMMA5MajorE0ELSP_0ELNSO_7ScaleInE0ELSQ_0EEEEEENS4_6LayoutINS5_IJSB_SB_SB_EEENS5_IJNSA_ILi0EEESV_SV_EEEEENS5_IJNS4_10UnderscoreESY_SY_EEEEENS4_23SM90_TMA_LOAD_MULTICASTENS4_14ComposedLayoutINS4_7SwizzleILi2ELi4ELi3EEENS4_18smem_ptr_flag_bitsILi16EEENST_INS5_IJNSA_ILi8EEESH_EEENS5_IJSH_SB_EEEEEEEvNS4_8identityENS4_13SM90_TMA_LOADES1B_vS1C_EENS_8epilogue10collective18CollectiveEpilogueINS1F_23Sm100TmaWarpSpecializedILi4ELi2ELi16ELb1ELb0EEEJSI_NS5_IJNST_ISF_SB_EENST_ISH_SB_EEEEESJ_SK_SJ_SK_NS1F_6fusion15FusionCallbacksIS1J_NS1N_17LinearCombinationISJ_fSJ_fLNS_15FloatRoundStyleE2EEESI_S1M_JEEENS4_5SM1004TMEM4LOAD26SM100_TMEM_LOAD_16dp256b4xES1D_S1B_NS4_17SM75_U32x4_LDSM_NENS4_14SM90_TMA_STOREES1B_NS4_17SM90_U32x4_STSM_NENS4_39AutoVectorizingCopyWithAssumedAlignmentILi128EEEEEEvvEEEEvNT_6ParamsE --------------------------
	.section	.text._ZN7cutlass13device_kernelINS_4gemm6kernel13GemmUniversalIN4cute5tupleIJiiiiEEENS1_10collective13CollectiveMmaINS1_35MainloopSm100TmaUmmaWarpSpecializedILi17ELi2ELi4ENS5_IJNS4_1CILi1EEENSA_ILi4EEESB_EEEEENS5_IJNSA_ILi64EEENSA_ILi128EEENSA_ILi32EEEEEENS_10bfloat16_tENS5_IJlSB_lEEESJ_SK_NS4_8TiledMMAINS4_8MMA_AtomIJNS4_20SM100_MMA_F16BF16_SSISJ_SJ_fLi64ELi128ELNS4_4UMMA5MajorE0ELSP_0ELNSO_7ScaleInE0ELSQ_0EEEEEENS4_6LayoutINS5_IJSB_SB_SB_EEENS5_IJNSA_ILi0EEESV_SV_EEEEENS5_IJNS4_10UnderscoreESY_SY_EEEEENS4_23SM90_TMA_LOAD_MULTICASTENS4_14ComposedLayoutINS4_7SwizzleILi2ELi4ELi3EEENS4_18smem_ptr_flag_bitsILi16EEENST_INS5_IJNSA_ILi8EEESH_EEENS5_IJSH_SB_EEEEEEEvNS4_8identityENS4_13SM90_TMA_LOADES1B_vS1C_EENS_8epilogue10collective18CollectiveEpilogueINS1F_23Sm100TmaWarpSpecializedILi4ELi2ELi16ELb1ELb0EEEJSI_NS5_IJNST_ISF_SB_EENST_ISH_SB_EEEEESJ_SK_SJ_SK_NS1F_6fusion15FusionCallbacksIS1J_NS1N_17LinearCombinationISJ_fSJ_fLNS_15FloatRoundStyleE2EEESI_S1M_JEEENS4_5SM1004TMEM4LOAD26SM100_TMEM_LOAD_16dp256b4xES1D_S1B_NS4_17SM75_U32x4_LDSM_NENS4_14SM90_TMA_STOREES1B_NS4_17SM90_U32x4_STSM_NENS4_39AutoVectorizingCopyWithAssumedAlignmentILi128EEEEEEvvEEEEvNT_6ParamsE,"ax",@progbits
	.align	128
.text._ZN7cutlass13device_kernelINS_4gemm6kernel13GemmUniversalIN4cute5tupleIJiiiiEEENS1_10collective13CollectiveMmaINS1_35MainloopSm100TmaUmmaWarpSpecializedILi17ELi2ELi4ENS5_IJNS4_1CILi1EEENSA_ILi4EEESB_EEEEENS5_IJNSA_ILi64EEENSA_ILi128EEENSA_ILi32EEEEEENS_10bfloat16_tENS5_IJlSB_lEEESJ_SK_NS4_8TiledMMAINS4_8MMA_AtomIJNS4_20SM100_MMA_F16BF16_SSISJ_SJ_fLi64ELi128ELNS4_4UMMA5MajorE0ELSP_0ELNSO_7ScaleInE0ELSQ_0EEEEEENS4_6LayoutINS5_IJSB_SB_SB_EEENS5_IJNSA_ILi0EEESV_SV_EEEEENS5_IJNS4_10UnderscoreESY_SY_EEEEENS4_23SM90_TMA_LOAD_MULTICASTENS4_14ComposedLayoutINS4_7SwizzleILi2ELi4ELi3EEENS4_18smem_ptr_flag_bitsILi16EEENST_INS5_IJNSA_ILi8EEESH_EEENS5_IJSH_SB_EEEEEEEvNS4_8identityENS4_13SM90_TMA_LOADES1B_vS1C_EENS_8epilogue10collective18CollectiveEpilogueINS1F_23Sm100TmaWarpSpecializedILi4ELi2ELi16ELb1ELb0EEEJSI_NS5_IJNST_ISF_SB_EENST_ISH_SB_EEEEESJ_SK_SJ_SK_NS1F_6fusion15FusionCallbacksIS1J_NS1N_17LinearCombinationISJ_fSJ_fLNS_15FloatRoundStyleE2EEESI_S1M_JEEENS4_5SM1004TMEM4LOAD26SM100_TMEM_LOAD_16dp256b4xES1D_S1B_NS4_17SM75_U32x4_LDSM_NENS4_14SM90_TMA_STOREES1B_NS4_17SM90_U32x4_STSM_NENS4_39AutoVectorizingCopyWithAssumedAlignmentILi128EEEEEEvvEEEEvNT_6ParamsE:
        .type           _ZN7cutlass13device_kernelINS_4gemm6kernel13GemmUniversalIN4cute5tupleIJiiiiEEENS1_10collective13CollectiveMmaINS1_35MainloopSm100TmaUmmaWarpSpecializedILi17ELi2ELi4ENS5_IJNS4_1CILi1EEENSA_ILi4EEESB_EEEEENS5_IJNSA_ILi64EEENSA_ILi128EEENSA_ILi32EEEEEENS_10bfloat16_tENS5_IJlSB_lEEESJ_SK_NS4_8TiledMMAINS4_8MMA_AtomIJNS4_20SM100_MMA_F16BF16_SSISJ_SJ_fLi64ELi128ELNS4_4UMMA5MajorE0ELSP_0ELNSO_7ScaleInE0ELSQ_0EEEEEENS4_6LayoutINS5_IJSB_SB_SB_EEENS5_IJNSA_ILi0EEESV_SV_EEEEENS5_IJNS4_10UnderscoreESY_SY_EEEEENS4_23SM90_TMA_LOAD_MULTICASTENS4_14ComposedLayoutINS4_7SwizzleILi2ELi4ELi3EEENS4_18smem_ptr_flag_bitsILi16EEENST_INS5_IJNSA_ILi8EEESH_EEENS5_IJSH_SB_EEEEEEEvNS4_8identityENS4_13SM90_TMA_LOADES1B_vS1C_EENS_8epilogue10collective18CollectiveEpilogueINS1F_23Sm100TmaWarpSpecializedILi4ELi2ELi16ELb1ELb0EEEJSI_NS5_IJNST_ISF_SB_EENST_ISH_SB_EEEEESJ_SK_SJ_SK_NS1F_6fusion15FusionCallbacksIS1J_NS1N_17LinearCombinationISJ_fSJ_fLNS_15FloatRoundStyleE2EEESI_S1M_JEEENS4_5SM1004TMEM4LOAD26SM100_TMEM_LOAD_16dp256b4xES1D_S1B_NS4_17SM75_U32x4_LDSM_NENS4_14SM90_TMA_STOREES1B_NS4_17SM90_U32x4_STSM_NENS4_39AutoVectorizingCopyWithAssumedAlignmentILi128EEEEEEvvEEEEvNT_6ParamsE,@function
        .size           _ZN7cutlass13device_kernelINS_4gemm6kernel13GemmUniversalIN4cute5tupleIJiiiiEEENS1_10collective13CollectiveMmaINS1_35MainloopSm100TmaUmmaWarpSpecializedILi17ELi2ELi4ENS5_IJNS4_1CILi1EEENSA_ILi4EEESB_EEEEENS5_IJNSA_ILi64EEENSA_ILi128EEENSA_ILi32EEEEEENS_10bfloat16_tENS5_IJlSB_lEEESJ_SK_NS4_8TiledMMAINS4_8MMA_AtomIJNS4_20SM100_MMA_F16BF16_SSISJ_SJ_fLi64ELi128ELNS4_4UMMA5MajorE0ELSP_0ELNSO_7ScaleInE0ELSQ_0EEEEEENS4_6LayoutINS5_IJSB_SB_SB_EEENS5_IJNSA_ILi0EEESV_SV_EEEEENS5_IJNS4_10UnderscoreESY_SY_EEEEENS4_23SM90_TMA_LOAD_MULTICASTENS4_14ComposedLayoutINS4_7SwizzleILi2ELi4ELi3EEENS4_18smem_ptr_flag_bitsILi16EEENST_INS5_IJNSA_ILi8EEESH_EEENS5_IJSH_SB_EEEEEEEvNS4_8identityENS4_13SM90_TMA_LOADES1B_vS1C_EENS_8epilogue10collective18CollectiveEpilogueINS1F_23Sm100TmaWarpSpecializedILi4ELi2ELi16ELb1ELb0EEEJSI_NS5_IJNST_ISF_SB_EENST_ISH_SB_EEEEESJ_SK_SJ_SK_NS1F_6fusion15FusionCallbacksIS1J_NS1N_17LinearCombinationISJ_fSJ_fLNS_15FloatRoundStyleE2EEESI_S1M_JEEENS4_5SM1004TMEM4LOAD26SM100_TMEM_LOAD_16dp256b4xES1D_S1B_NS4_17SM75_U32x4_LDSM_NENS4_14SM90_TMA_STOREES1B_NS4_17SM90_U32x4_STSM_NENS4_39AutoVectorizingCopyWithAssumedAlignmentILi128EEEEEEvvEEEEvNT_6ParamsE,(.L_x_223 - _ZN7cutlass13device_kernelINS_4gemm6kernel13GemmUniversalIN4cute5tupleIJiiiiEEENS1_10collective13CollectiveMmaINS1_35MainloopSm100TmaUmmaWarpSpecializedILi17ELi2ELi4ENS5_IJNS4_1CILi1EEENSA_ILi4EEESB_EEEEENS5_IJNSA_ILi64EEENSA_ILi128EEENSA_ILi32EEEEEENS_10bfloat16_tENS5_IJlSB_lEEESJ_SK_NS4_8TiledMMAINS4_8MMA_AtomIJNS4_20SM100_MMA_F16BF16_SSISJ_SJ_fLi64ELi128ELNS4_4UMMA5MajorE0ELSP_0ELNSO_7ScaleInE0ELSQ_0EEEEEENS4_6LayoutINS5_IJSB_SB_SB_EEENS5_IJNSA_ILi0EEESV_SV_EEEEENS5_IJNS4_10UnderscoreESY_SY_EEEEENS4_23SM90_TMA_LOAD_MULTICASTENS4_14ComposedLayoutINS4_7SwizzleILi2ELi4ELi3EEENS4_18smem_ptr_flag_bitsILi16EEENST_INS5_IJNSA_ILi8EEESH_EEENS5_IJSH_SB_EEEEEEEvNS4_8identityENS4_13SM90_TMA_LOADES1B_vS1C_EENS_8epilogue10collective18CollectiveEpilogueINS1F_23Sm100TmaWarpSpecializedILi4ELi2ELi16ELb1ELb0EEEJSI_NS5_IJNST_ISF_SB_EENST_ISH_SB_EEEEESJ_SK_SJ_SK_NS1F_6fusion15FusionCallbacksIS1J_NS1N_17LinearCombinationISJ_fSJ_fLNS_15FloatRoundStyleE2EEESI_S1M_JEEENS4_5SM1004TMEM4LOAD26SM100_TMEM_LOAD_16dp256b4xES1D_S1B_NS4_17SM75_U32x4_LDSM_NENS4_14SM90_TMA_STOREES1B_NS4_17SM90_U32x4_STSM_NENS4_39AutoVectorizingCopyWithAssumedAlignmentILi128EEEEEEvvEEEEvNT_6ParamsE)
        .other          _ZN7cutlass13device_kernelINS_4gemm6kernel13GemmUniversalIN4cute5tupleIJiiiiEEENS1_10collective13CollectiveMmaINS1_35MainloopSm100TmaUmmaWarpSpecializedILi17ELi2ELi4ENS5_IJNS4_1CILi1EEENSA_ILi4EEESB_EEEEENS5_IJNSA_ILi64EEENSA_ILi128EEENSA_ILi32EEEEEENS_10bfloat16_tENS5_IJlSB_lEEESJ_SK_NS4_8TiledMMAINS4_8MMA_AtomIJNS4_20SM100_MMA_F16BF16_SSISJ_SJ_fLi64ELi128ELNS4_4UMMA5MajorE0ELSP_0ELNSO_7ScaleInE0ELSQ_0EEEEEENS4_6LayoutINS5_IJSB_SB_SB_EEENS5_IJNSA_ILi0EEESV_SV_EEEEENS5_IJNS4_10UnderscoreESY_SY_EEEEENS4_23SM90_TMA_LOAD_MULTICASTENS4_14ComposedLayoutINS4_7SwizzleILi2ELi4ELi3EEENS4_18smem_ptr_flag_bitsILi16EEENST_INS5_IJNSA_ILi8EEESH_EEENS5_IJSH_SB_EEEEEEEvNS4_8identityENS4_13SM90_TMA_LOADES1B_vS1C_EENS_8epilogue10collective18CollectiveEpilogueINS1F_23Sm100TmaWarpSpecializedILi4ELi2ELi16ELb1ELb0EEEJSI_NS5_IJNST_ISF_SB_EENST_ISH_SB_EEEEESJ_SK_SJ_SK_NS1F_6fusion15FusionCallbacksIS1J_NS1N_17LinearCombinationISJ_fSJ_fLNS_15FloatRoundStyleE2EEESI_S1M_JEEENS4_5SM1004TMEM4LOAD26SM100_TMEM_LOAD_16dp256b4xES1D_S1B_NS4_17SM75_U32x4_LDSM_NENS4_14SM90_TMA_STOREES1B_NS4_17SM90_U32x4_STSM_NENS4_39AutoVectorizingCopyWithAssumedAlignmentILi128EEEEEEvvEEEEvNT_6ParamsE,@"STO_CUDA_ENTRY STV_DEFAULT"
_ZN7cutlass13device_kernelINS_4gemm6kernel13GemmUniversalIN4cute5tupleIJiiiiEEENS1_10collective13CollectiveMmaINS1_35MainloopSm100TmaUmmaWarpSpecializedILi17ELi2ELi4ENS5_IJNS4_1CILi1EEENSA_ILi4EEESB_EEEEENS5_IJNSA_ILi64EEENSA_ILi128EEENSA_ILi32EEEEEENS_10bfloat16_tENS5_IJlSB_lEEESJ_SK_NS4_8TiledMMAINS4_8MMA_AtomIJNS4_20SM100_MMA_F16BF16_SSISJ_SJ_fLi64ELi128ELNS4_4UMMA5MajorE0ELSP_0ELNSO_7ScaleInE0ELSQ_0EEEEEENS4_6LayoutINS5_IJSB_SB_SB_EEENS5_IJNSA_ILi0EEESV_SV_EEEEENS5_IJNS4_10UnderscoreESY_SY_EEEEENS4_23SM90_TMA_LOAD_MULTICASTENS4_14ComposedLayoutINS4_7SwizzleILi2ELi4ELi3EEENS4_18smem_ptr_flag_bitsILi16EEENST_INS5_IJNSA_ILi8EEESH_EEENS5_IJSH_SB_EEEEEEEvNS4_8identityENS4_13SM90_TMA_LOADES1B_vS1C_EENS_8epilogue10collective18CollectiveEpilogueINS1F_23Sm100TmaWarpSpecializedILi4ELi2ELi16ELb1ELb0EEEJSI_NS5_IJNST_ISF_SB_EENST_ISH_SB_EEEEESJ_SK_SJ_SK_NS1F_6fusion15FusionCallbacksIS1J_NS1N_17LinearCombinationISJ_fSJ_fLNS_15FloatRoundStyleE2EEESI_S1M_JEEENS4_5SM1004TMEM4LOAD26SM100_TMEM_LOAD_16dp256b4xES1D_S1B_NS4_17SM75_U32x4_LDSM_NENS4_14SM90_TMA_STOREES1B_NS4_17SM90_U32x4_STSM_NENS4_39AutoVectorizingCopyWithAssumedAlignmentILi128EEEEEEvvEEEEvNT_6ParamsE:
[----:B------:R-:W1:Y:S01]  /*0000*/  LDC R1, c[0x0][0x37c] ;  /* 0x0000df00ff017b82 */ /* 0x000e620000000800 */
[----:B------:R-:W2:Y:S01]  /*0010*/  S2R R57, SR_TID.X ;  /* 0x0000000000397919 */ /* 0x000ea20000002100 */
[----:B------:R-:W3:Y:S01]  /*0020*/  LDCU.64 UR8, c[0x0][0x890] ;  /* 0x00011200ff0877ac */ /* 0x000ee20008000a00 */
[----:B------:R-:W-:Y:S02]  /*0030*/  PRMT R45, RZ, 0x7610, R45 ;  /* 0x00007610ff2d7816 */ /* 0x000fe4000000002d */
[----:B------:R-:W-:Y:S01]  /*0040*/  ELECT P3, URZ, PT ;  /* 0x0000000000ff782f */ /* 0x000fe20003860000 */
[----:B---3--:R-:W-:-:S04]  /*0050*/  UISETP.NE.U32.AND UP0, UPT, UR8, URZ, UPT ;  /* 0x000000ff0800728c */ /* 0x008fc8000bf05070 */
[----:B------:R-:W-:Y:S01]  /*0060*/  UISETP.NE.AND.EX UP0, UPT, UR9, URZ, UPT, UP0 ;  /* 0x000000ff0900728c */ /* 0x000fe2000bf05300 */
[----:B--2---:R-:W-:-:S05]  /*0070*/  SHF.R.U32.HI R46, RZ, 0x5, R57 ;  /* 0x00000005ff2e7819 */ /* 0x004fca0000011639 */
[----:B------:R-:W2:Y:S02]  /*0080*/  SHFL.IDX PT, R0, R46, RZ, 0x1f ;  /* 0x00001fff2e007589 */ /* 0x000ea400000e0000 */
[----:B--2---:R-:W-:Y:S01]  /*0090*/  R2UR UR17, R0 ;  /* 0x00000000001172ca */ /* 0x004fe200000e0000 */
[----:B-1----:R-:W-:-:S14]  /*00a0*/  BRA.U UP0, `(.L_x_0) ;  /* 0x0000000100307547 */ /* 0x002fdc000b800000 */
[----:B------:R-:W1:Y:S02]  /*00b0*/  LDCU.64 UR4, c[0x0][0x888] ;  /* 0x00011100ff0477ac */ /* 0x000e640008000a00 */
[----:B-1----:R-:W-:-:S04]  /*00c0*/  UISETP.NE.U32.AND UP0, UPT, UR4, URZ, UPT ;  /* 0x000000ff0400728c */ /* 0x002fc8000bf05070 */
[----:B------:R-:W-:-:S09]  /*00d0*/  UISETP.NE.AND.EX UP0, UPT, UR5, URZ, UPT, UP0 ;  /* 0x000000ff0500728c */ /* 0x000fd2000bf05300 */
[----:B------:R-:W-:Y:S05]  /*00e0*/  BRA.U !UP0, `(.L_x_1) ;  /* 0x0000000108147547 */ /* 0x000fea000b800000 */
[----:B------:R-:W1:Y:S01]  /*00f0*/  LDC.64 R2, c[0x0][0x888] ;  /* 0x00022200ff027b82 */ /* 0x000e620000000a00 */
[----:B------:R-:W1:Y:S02]  /*0100*/  LDCU.64 UR4, c[0x0][0x358] ;  /* 0x00006b00ff0477ac */ /* 0x000e640008000a00 */
[----:B-1----:R1:W5:Y:S01]  /*0110*/  LDG.E R27, desc[UR4][R2.64] ;  /* 0x00000004021b7981 */ /* 0x002362000c1e1900 */
[----:B------:R-:W-:Y:S01]  /*0120*/  HFMA2 R45, -RZ, RZ, 0, 5.9604644775390625e-08 ;  /* 0x00000001ff2d7431 */ /* 0x000fe200000001ff */
[----:B------:R-:W-:Y:S05]  /*0130*/  BRA `(.L_x_0) ;  /* 0x00000000000c7947 */ /* 0x000fea0003800000 */
.L_x_1:
[----:B------:R-:W1:Y:S01]  /*0140*/  LDCU UR4, c[0x0][0x880] ;  /* 0x00011000ff0477ac */ /* 0x000e620008000800 */
[----:B------:R-:W-:Y:S01]  /*0150*/  HFMA2 R45, -RZ, RZ, 0, 5.9604644775390625e-08 ;  /* 0x00000001ff2d7431 */ /* 0x000fe200000001ff */
[----:B-1----:R-:W-:-:S07]  /*0160*/  MOV R27, UR4 ;  /* 0x00000004001b7c02 */ /* 0x002fce0008000f00 */
.L_x_0:
[----:B------:R-:W2:Y:S02]  /*0170*/  LDCU.64 UR4, c[0x0][0x8b0] ;  /* 0x00011600ff0477ac */ /* 0x000ea40008000a00 */
[----:B--2---:R-:W-:-:S04]  /*0180*/  UISETP.NE.U32.AND UP0, UPT, UR4, URZ, UPT ;  /* 0x000000ff0400728c */ /* 0x004fc8000bf05070 */
[----:B------:R-:W-:-:S09]  /*0190*/  UISETP.NE.AND.EX UP0, UPT, UR5, URZ, UPT, UP0 ;  /* 0x000000ff0500728c */ /* 0x000fd2000bf05300 */
[----:B------:R-:W-:Y:S05]  /*01a0*/  BRA.U UP0, `(.L_x_2) ;  /* 0x0000000100287547 */ /* 0x000fea000b800000 */
[----:B------:R-:W2:Y:S02]  /*01b0*/  LDCU.64 UR4, c[0x0][0x8a8] ;  /* 0x00011500ff0477ac */ /* 0x000ea40008000a00 */
[----:B--2---:R-:W-:-:S04]  /*01c0*/  UISETP.NE.U32.AND UP0, UPT, UR4, URZ, UPT ;  /* 0x000000ff0400728c */ /* 0x004fc8000bf05070 */
[----:B------:R-:W-:-:S09]  /*01d0*/  UISETP.NE.AND.EX UP0, UPT, UR5, URZ, UPT, UP0 ;  /* 0x000000ff0500728c */ /* 0x000fd2000bf05300 */
[----:B------:R-:W-:Y:S05]  /*01e0*/  BRA.U !UP0, `(.L_x_3) ;  /* 0x0000000108107547 */ /* 0x000fea000b800000 */
[----:B------:R-:W2:Y:S01]  /*01f0*/  LDC.64 R24, c[0x0][0x8a8] ;  /* 0x00022a00ff187b82 */ /* 0x000ea20000000a00 */
[----:B------:R-:W2:Y:S02]  /*0200*/  LDCU.64 UR4, c[0x0][0x358] ;  /* 0x00006b00ff0477ac */ /* 0x000ea40008000a00 */
[----:B--2---:R2:W5:Y:S01]  /*0210*/  LDG.E R24, desc[UR4][R24.64] ;  /* 0x0000000418187981 */ /* 0x004562000c1e1900 */
[----:B------:R-:W-:Y:S05]  /*0220*/  BRA `(.L_x_2) ;  /* 0x0000000000087947 */ /* 0x000fea0003800000 */
.L_x_3:
[----:B------:R-:W2:Y:S02]  /*0230*/  LDCU UR4, c[0x0][0x8a0] ;  /* 0x00011400ff0477ac */ /* 0x000ea40008000800 */
[----:B--2---:R-:W-:Y:S02]  /*0240*/  MOV R24, UR4 ;  /* 0x0000000400187c02 */ /* 0x004fe40008000f00 */
.L_x_2:
[----:B------:R-:W-:Y:S01]  /*0250*/  IMAD.U32 R0, RZ, RZ, UR17 ;  /* 0x00000011ff007e24 */ /* 0x000fe2000f8e00ff */
[----:B------:R-:W-:Y:S04]  /*0260*/  BSSY.RECONVERGENT B0, `(.L_x_4) ;  /* 0x000000c000007945 */ /* 0x000fe80003800200 */
[C---:B------:R-:W-:Y:S02]  /*0270*/  ISETP.NE.OR P1, PT, R0.reuse, 0x1, !P3 ;  /* 0x000000010000780c */ /* 0x040fe40005f25670 */
[----:B------:R-:W-:-:S11]  /*0280*/  ISETP.NE.OR P0, PT, R0, 0x3, !P3 ;  /* 0x000000030000780c */ /* 0x000fd60005f05670 */
[----:B------:R-:W-:Y:S05]  /*0290*/  @P1 BRA `(.L_x_5) ;  /* 0x0000000000201947 */ /* 0x000fea0003800000 */
[----:B------:R-:W3:Y:S02]  /*02a0*/  LDCU.64 UR4, c[0x0][0x348] ;  /* 0x00006900ff0477ac */ /* 0x000ee40008000a00 */
[----:B---3--:R-:W-:Y:S02]  /*02b0*/  UIADD3 UR6, UP1, UPT, UR4, 0x80, URZ ;  /* 0x0000008004067890 */ /* 0x008fe4000ff3e0ff */
[----:B------:R-:W-:Y:S02]  /*02c0*/  UIADD3 UR4, UP0, UPT, UR4, 0x180, URZ ;  /* 0x0000018004047890 */ /* 0x000fe4000ff1e0ff */
[----:B------:R-:W-:Y:S02]  /*02d0*/  UIADD3.X UR7, UPT, UPT, URZ, UR5, URZ, UP1, !UPT ;  /* 0x00000005ff077290 */ /* 0x000fe40008ffe4ff */
[----:B------:R-:W-:-:S07]  /*02e0*/  UIADD3.X UR5, UPT, UPT, URZ, UR5, URZ, UP0, !UPT ;  /* 0x00000005ff057290 */ /* 0x000fce00087fe4ff */
[----:B------:R3:W-:Y:S02]  /*02f0*/  UTMACCTL.PF [UR6] ;  /* 0x00000000060079b9 */ /* 0x0007e40008040000 */
[----:B------:R3:W-:Y:S02]  /*0300*/  UTMACCTL.PF [UR4] ;  /* 0x00000000040079b9 */ /* 0x0007e40008040000 */
[----:B---3--:R-:W-:Y:S01]  /*0310*/  NOP ;  /* 0x0000000000007918 */ /* 0x008fe20000000000 */
.L_x_5:
[----:B------:R-:W-:Y:S05]  /*0320*/  BSYNC.RECONVERGENT B0 ;  /* 0x0000000000007941 */ /* 0x000fea0003800200 */
.L_x_4:
[----:B------:R-:W-:Y:S04]  /*0330*/  BSSY.RECONVERGENT B0, `(.L_x_6) ;  /* 0x000000a000007945 */ /* 0x000fe80003800200 */
        /* <DEDUP_REMOVED lines=9> */
.L_x_7:
[----:B------:R-:W-:Y:S05]  /*03d0*/  BSYNC.RECONVERGENT B0 ;  /* 0x0000000000007941 */ /* 0x000fea0003800200 */
.L_x_6:
[----:B------:R-:W3:Y:S01]  /*03e0*/  LDCU.64 UR4, c[0x0][0x888] ;  /* 0x00011100ff0477ac */ /* 0x000ee20008000a00 */
[----:B------:R-:W-:Y:S02]  /*03f0*/  UISETP.EQ.U32.AND UP1, UPT, UR8, URZ, UPT ;  /* 0x000000ff0800728c */ /* 0x000fe4000bf22070 */
[----:B------:R-:W-:Y:S02]  /*0400*/  UPLOP3.LUT UP3, UPT, UPT, UPT, UPT, 0x80, 0x8 ;  /* 0x000000000008789c */ /* 0x000fe40003f6f070 */
[----:B---3--:R-:W-:-:S04]  /*0410*/  UISETP.NE.U32.AND UP0, UPT, UR4, URZ, UPT ;  /* 0x000000ff0400728c */ /* 0x008fc8000bf05070 */
[----:B------:R-:W-:-:S04]  /*0420*/  UISETP.NE.AND.EX UP0, UPT, UR5, URZ, UPT, UP0 ;  /* 0x000000ff0500728c */ /* 0x000fc8000bf05300 */
[----:B------:R-:W-:-:S04]  /*0430*/  UISETP.EQ.OR.EX UP2, UPT, UR9, URZ, !UP0, UP1 ;  /* 0x000000ff0900728c */ /* 0x000fc8000c742710 */
[----:B------:R-:W-:-:S06]  /*0440*/  UP2UR UR4, UPR, URZ, 0x4 ;  /* 0x00000004ff047883 */ /* 0x000fcc0008000000 */
[----:B------:R-:W-:Y:S01]  /*0450*/  MOV R49, UR4 ;  /* 0x0000000400317c02 */ /* 0x000fe20008000f00 */
[----:B------:R-:W-:Y:S06]  /*0460*/  BRA.U !UP2, `(.L_x_8) ;  /* 0x000000010a207547 */ /* 0x000fec000b800000 */
[----:B------:R-:W-:Y:S01]  /*0470*/  UISETP.NE.U32.AND UP1, UPT, UR8, URZ, UPT ;  /* 0x000000ff0800728c */ /* 0x000fe2000bf25070 */
[----:B-----5:R-:W-:Y:S01]  /*0480*/  FSETP.NEU.AND P0, PT, R27, RZ, PT ;  /* 0x000000ff1b00720b */ /* 0x020fe20003f0d000 */
[----:B------:R-:W-:Y:S02]  /*0490*/  USEL UR4, URZ, 0xffffffff, UP0 ;  /* 0xffffffffff047887 */ /* 0x000fe40008000000 */
[----:B------:R-:W-:-:S10]  /*04a0*/  UISETP.NE.AND.EX UP1, UPT, UR9, URZ, UPT, UP1 ;  /* 0x000000ff0900728c */ /* 0x000fd4000bf25310 */
[----:B------:R-:W-:Y:S01]  /*04b0*/  VOTEU.ANY UP0, P0 ;  /* 0x0000000000ff7886 */ /* 0x000fe20000000100 */
[----:B------:R-:W-:-:S04]  /*04c0*/  @!UP1 USEL UR4, URZ, 0xffffffff, UP0 ;  /* 0xffffffffff049887 */ /* 0x000fc80008000000 */
[----:B------:R-:W-:-:S04]  /*04d0*/  ULOP3.LUT UR4, UR4, 0x1, URZ, 0xc0, !UPT ;  /* 0x0000000104047892 */ /* 0x000fc8000f8ec0ff */
[----:B------:R-:W-:-:S11]  /*04e0*/  UISETP.NE.U32.AND UP3, UPT, UR4, 0x1, UPT ;  /* 0x000000010400788c */ /* 0x000fd6000bf65070 */
.L_x_8:
[----:B-1----:R-:W1:Y:S01]  /*04f0*/  SHFL.IDX PT, R2, R46, RZ, 0x1f ;  /* 0x00001fff2e027589 */ /* 0x002e6200000e0000 */
[----:B------:R-:W-:-:S04]  /*0500*/  UISETP.NE.AND UP0, UPT, UR17, 0x2, UPT ;  /* 0x000000021100788c */ /* 0x000fc8000bf05270 */
[----:B------:R-:W-:Y:S01]  /*0510*/  USEL UR48, URZ, 0x1, UP0 ;  /* 0x00000001ff307887 */ /* 0x000fe20008000000 */
[----:B-1----:R-:W-:-:S13]  /*0520*/  ISETP.NE.AND P0, PT, R2, RZ, PT ;  /* 0x000000ff0200720c */ /* 0x002fda0003f05270 */
[----:B------:R-:W-:Y:S05]  /*0530*/  @P0 BRA `(.L_x_9) ;  /* 0x0000000000cc0947 */ /* 0x000fea0003800000 */
[----:B------:R-:W-:Y:S01]  /*0540*/  ELECT P0, URZ, PT ;  /* 0x0000000000ff782f */ /* 0x000fe20003800000 */
[----:B------:R-:W-:-:S12]  /*0550*/  BSSY.RECONVERGENT B0, `(.L_x_9) ;  /* 0x0000031000007945 */ /* 0x000fd80003800200 */
[----:B------:R-:W-:Y:S05]  /*0560*/  @!P0 BRA `(.L_x_10) ;  /* 0x0000000000bc8947 */ /* 0x000fea0003800000 */
[----:B------:R-:W1:Y:S01]  /*0570*/  S2UR UR4, SR_CgaCtaId ;  /* 0x00000000000479c3 */ /* 0x000e620000008800 */
[----:B------:R-:W-:Y:S01]  /*0580*/  UMOV UR5, 0x400 ;  /* 0x0000040000057882 */ /* 0x000fe20000000000 */
[----:B------:R-:W-:Y:S01]  /*0590*/  UMOV UR8, 0x1 ;  /* 0x0000000100087882 */ /* 0x000fe20000000000 */
[----:B------:R-:W-:Y:S01]  /*05a0*/  UMOV UR6, 0x4 ;  /* 0x0000000400067882 */ /* 0x000fe20000000000 */
[----:B------:R-:W-:-:S04]  /*05b0*/  UIADD3 UR8, UPT, UPT, -UR8, 0x100000, URZ ;  /* 0x0010000008087890 */ /* 0x000fc8000fffe1ff */
[----:B------:R-:W-:Y:S02]  /*05c0*/  USHF.L.U32 UR9, UR8, 0xb, URZ ;  /* 0x0000000b08097899 */ /* 0x000fe400080006ff */
[----:B------:R-:W-:Y:S02]  /*05d0*/  USHF.L.U32 UR8, UR8, 0x1, URZ ;  /* 0x0000000108087899 */ /* 0x000fe400080006ff */
[----:B------:R-:W-:-:S04]  /*05e0*/  UIADD3 UR6, UPT, UPT, -UR6, 0x100000, URZ ;  /* 0x0010000006067890 */ /* 0x000fc8000fffe1ff */
[----:B------:R-:W-:Y:S02]  /*05f0*/  USHF.L.U32 UR7, UR6, 0xb, URZ ;  /* 0x0000000b06077899 */ /* 0x000fe400080006ff */
[----:B------:R-:W-:Y:S02]  /*0600*/  USHF.L.U32 UR6, UR6, 0x1, URZ ;  /* 0x0000000106067899 */ /* 0x000fe400080006ff */
[----:B-1----:R-:W-:Y:S01]  /*0610*/  ULEA UR4, UR4, UR5, 0x18 ;  /* 0x0000000504047291 */ /* 0x002fe2000f8ec0ff */
[----:B------:R-:W1:Y:S11]  /*0620*/  FENCE.VIEW.ASYNC.S ;  /* 0x00000000000073c6 */ /* 0x000e760000000000 */
[----:B-1----:R1:W3:Y:S01]  /*0630*/  SYNCS.EXCH.64 URZ, [UR4], UR8 ;  /* 0x0000000804ff75b2 */ /* 0x0022e20008000100 */
[----:B------:R1:W4:Y:S01]  /*0640*/  SYNCS.EXCH.64 URZ, [UR4+0x88], UR6 ;  /* 0x0000880604ff75b2 */ /* 0x0003220008000100 */
[----:B------:R1:W1:Y:S01]  /*0650*/  SYNCS.EXCH.64 URZ, [UR4+0x8], UR8 ;  /* 0x0000080804ff75b2 */ /* 0x0002620008000100 */
        /* <DEDUP_REMOVED lines=31> */
[----:B---34-:R-:W-:Y:S01]  /*0850*/  NOP ;  /* 0x0000000000007918 */ /* 0x018fe20000000000 */
.L_x_10:
[----:B-1----:R-:W-:Y:S05]  /*0860*/  BSYNC.RECONVERGENT B0 ;  /* 0x0000000000007941 */ /* 0x002fea0003800200 */
.L_x_9:
[----:B------:R-:W1:Y:S01]  /*0870*/  SHFL.IDX PT, R2, R46, RZ, 0x1f ;  /* 0x00001fff2e027589 */ /* 0x000e6200000e0000 */
[----:B------:R-:W-:Y:S01]  /*0880*/  NOP ;  /* 0x0000000000007918 */ /* 0x000fe20000000000 */
[----:B-1----:R-:W-:-:S13]  /*0890*/  ISETP.NE.AND P0, PT, R2, 0x1, PT ;  /* 0x000000010200780c */ /* 0x002fda0003f05270 */
[----:B------:R-:W-:Y:S05]  /*08a0*/  @P0 BRA `(.L_x_11) ;  /* 0x0000000000580947 */ /* 0x000fea0003800000 */
        /* <DEDUP_REMOVED lines=9> */
[----:B------:R-:W-:Y:S01]  /*0940*/  USHF.L.U32 UR6, UR6, 0x1, URZ ;  /* 0x0000000106067899 */ /* 0x000fe200080006ff */
[----:B------:R-:W-:Y:S01]  /*0950*/  ELECT P0, URZ, PT ;  /* 0x0000000000ff782f */ /* 0x000fe20003800000 */
[----:B-1----:R-:W-:Y:S01]  /*0960*/  ULEA UR4, UR4, UR5, 0x18 ;  /* 0x0000000504047291 */ /* 0x002fe2000f8ec0ff */
[----:B------:R-:W1:Y:S11]  /*0970*/  FENCE.VIEW.ASYNC.S ;  /* 0x00000000000073c6 */ /* 0x000e760000000000 */
[----:B-1----:R1:W3:Y:S01]  /*0980*/  SYNCS.EXCH.64 URZ, [UR4+0x110], UR8 ;  /* 0x0001100804ff75b2 */ /* 0x0022e20008000100 */
[----:B------:R1:W4:Y:S01]  /*0990*/  SYNCS.EXCH.64 URZ, [UR4+0x130], UR6 ;  /* 0x0001300604ff75b2 */ /* 0x0003220008000100 */
[----:B------:R1:W1:Y:S01]  /*09a0*/  SYNCS.EXCH.64 URZ, [UR4+0x118], UR8 ;  /* 0x0001180804ff75b2 */ /* 0x0002620008000100 */
[----:B------:R1:W1:Y:S01]  /*09b0*/  SYNCS.EXCH.64 URZ, [UR4+0x138], UR6 ;  /* 0x0001380604ff75b2 */ /* 0x0002620008000100 */
[----:B------:R1:W1:Y:S01]  /*09c0*/  SYNCS.EXCH.64 URZ, [UR4+0x120], UR8 ;  /* 0x0001200804ff75b2 */ /* 0x0002620008000100 */
[----:B------:R1:W1:Y:S01]  /*09d0*/  SYNCS.EXCH.64 URZ, [UR4+0x140], UR6 ;  /* 0x0001400604ff75b2 */ /* 0x0002620008000100 */
[----:B------:R1:W1:Y:S01]  /*09e0*/  SYNCS.EXCH.64 URZ, [UR4+0x128], UR8 ;  /* 0x0001280804ff75b2 */ /* 0x0002620008000100 */
[----:B------:R1:W1:Y:S01]  /*09f0*/  SYNCS.EXCH.64 URZ, [UR4+0x148], UR6 ;  /* 0x0001480604ff75b2 */ /* 0x0002620008000100 */
[----:B------:R-:W-:Y:S01]  /*0a00*/  NOP ;  /* 0x0000000000007918 */ /* 0x000fe20000000000 */
.L_x_11:
[----:B------:R-:W2:Y:S01]  /*0a10*/  SHFL.IDX PT, R2, R46, RZ, 0x1f ;  /* 0x00001fff2e027589 */ /* 0x000ea200000e0000 */
[----:B------:R-:W-:Y:S01]  /*0a20*/  NOP ;  /* 0x0000000000007918 */ /* 0x000fe20000000000 */
[----:B--2---:R-:W-:-:S13]  /*0a30*/  ISETP.NE.AND P0, PT, R2, 0x3, PT ;  /* 0x000000030200780c */ /* 0x004fda0003f05270 */
[----:B------:R-:W-:Y:S05]  /*0a40*/  @P0 BRA `(.L_x_12) ;  /* 0x0000000000300947 */ /* 0x000fea0003800000 */
[----:B-1----:R-:W1:Y:S01]  /*0a50*/  S2UR UR4, SR_CgaCtaId ;  /* 0x00000000000479c3 */ /* 0x002e620000008800 */
[----:B------:R-:W-:Y:S01]  /*0a60*/  UMOV UR6, 0x400 ;  /* 0x0000040000067882 */ /* 0x000fe20000000000 */
[----:B------:R-:W-:Y:S01]  /*0a70*/  UMOV UR5, 0x20 ;  /* 0x0000002000057882 */ /* 0x000fe20000000000 */
[----:B------:R-:W-:Y:S01]  /*0a80*/  ELECT P0, URZ, PT ;  /* 0x0000000000ff782f */ /* 0x000fe20003800000 */
[----:B-1----:R-:W-:Y:S02]  /*0a90*/  ULEA UR6, UR4, UR6, 0x18 ;  /* 0x0000000604067291 */ /* 0x002fe4000f8ec0ff */
[----:B------:R-:W-:-:S04]  /*0aa0*/  UIADD3 UR4, UPT, UPT, -UR5, 0x100000, URZ ;  /* 0x0010000005047890 */ /* 0x000fc8000fffe1ff */
[----:B------:R-:W-:Y:S02]  /*0ab0*/  USHF.L.U32 UR5, UR4, 0xb, URZ ;  /* 0x0000000b04057899 */ /* 0x000fe400080006ff */
[----:B------:R-:W-:Y:S01]  /*0ac0*/  USHF.L.U32 UR4, UR4, 0x1, URZ ;  /* 0x0000000104047899 */ /* 0x000fe200080006ff */
[----:B------:R-:W1:Y:S11]  /*0ad0*/  FENCE.VIEW.ASYNC.S ;  /* 0x00000000000073c6 */ /* 0x000e760000000000 */
[----:B-1----:R2:W1:Y:S01]  /*0ae0*/  SYNCS.EXCH.64 URZ, [UR6+0x150], UR4 ;  /* 0x0001500406ff75b2 */ /* 0x0024620008000100 */
[----:B------:R2:W1:Y:S02]  /*0af0*/  SYNCS.EXCH.64 URZ, [UR6+0x158], UR4 ;  /* 0x0001580406ff75b2 */ /* 0x0004640008000100 */
[----:B--2---:R-:W-:Y:S01]  /*0b00*/  NOP ;  /* 0x0000000000007918 */ /* 0x004fe20000000000 */
.L_x_12:
[----:B------:R-:W2:Y:S01]  /*0b10*/  SHFL.IDX PT, R2, R46, RZ, 0x1f ;  /* 0x00001fff2e027589 */ /* 0x000ea200000e0000 */
[----:B------:R-:W-:Y:S01]  /*0b20*/  NOP ;  /* 0x0000000000007918 */ /* 0x000fe20000000000 */
[----:B--2---:R-:W-:-:S13]  /*0b30*/  ISETP.NE.AND P0, PT, R2, 0x4, PT ;  /* 0x000000040200780c */ /* 0x004fda0003f05270 */
[----:B------:R-:W-:Y:S05]  /*0b40*/  @P0 BRA `(.L_x_13) ;  /* 0x00000000004c0947 */ /* 0x000fea0003800000 */
[----:B-1----:R-:W1:Y:S01]  /*0b50*/  S2UR UR6, SR_CgaCtaId ;  /* 0x00000000000679c3 */ /* 0x002e620000008800 */
[----:B------:R-:W-:Y:S01]  /*0b60*/  UMOV UR4, 0x3a0 ;  /* 0x000003a000047882 */ /* 0x000fe20000000000 */
[----:B------:R-:W-:Y:S01]  /*0b70*/  UMOV UR5, 0x400 ;  /* 0x0000040000057882 */ /* 0x000fe20000000000 */
[----:B------:R-:W-:Y:S01]  /*0b80*/  USEL UR4, UR4, 0x320, UP3 ;  /* 0x0000032004047887 */ /* 0x000fe20009800000 */
[----:B------:R-:W-:Y:S01]  /*0b90*/  UMOV UR8, 0x1 ;  /* 0x0000000100087882 */ /* 0x000fe20000000000 */
[----:B------:R-:W-:Y:S01]  /*0ba0*/  ELECT P0, URZ, PT ;  /* 0x0000000000ff782f */ /* 0x000fe20003800000 */
[----:B------:R-:W-:-:S04]  /*0bb0*/  UIADD3 UR8, UPT, UPT, -UR8, 0x100000, URZ ;  /* 0x0010000008087890 */ /* 0x000fc8000fffe1ff */
[----:B------:R-:W-:Y:S02]  /*0bc0*/  USHF.L.U32 UR9, UR8, 0xb, URZ ;  /* 0x0000000b08097899 */ /* 0x000fe400080006ff */
[----:B------:R-:W-:Y:S02]  /*0bd0*/  USHF.L.U32 UR8, UR8, 0x1, URZ ;  /* 0x0000000108087899 */ /* 0x000fe400080006ff */
[----:B-1----:R-:W-:Y:S02]  /*0be0*/  ULEA UR6, UR6, UR5, 0x18 ;  /* 0x0000000506067291 */ /* 0x002fe4000f8ec0ff */
[----:B------:R-:W-:-:S04]  /*0bf0*/  UIADD3 UR4, UPT, UPT, -UR4, 0x100000, URZ ;  /* 0x0010000004047890 */ /* 0x000fc8000fffe1ff */
[----:B------:R-:W-:Y:S02]  /*0c00*/  USHF.L.U32 UR5, UR4, 0xb, URZ ;  /* 0x0000000b04057899 */ /* 0x000fe400080006ff */
[----:B------:R-:W-:Y:S01]  /*0c10*/  USHF.L.U32 UR4, UR4, 0x1, URZ ;  /* 0x0000000104047899 */ /* 0x000fe200080006ff */
[----:B------:R-:W1:Y:S03]  /*0c20*/  FENCE.VIEW.ASYNC.S ;  /* 0x00000000000073c6 */ /* 0x000e660000000000 */
[----:B-1----:R2:W1:Y:S08]  /*0c30*/  SYNCS.EXCH.64 URZ, [UR6+0x160], UR8 ;  /* 0x0001600806ff75b2 */ /* 0x0024700008000100 */
[----:B------:R2:W1:Y:S01]  /*0c40*/  SYNCS.EXCH.64 URZ, [UR6+0x170], UR4 ;  /* 0x0001700406ff75b2 */ /* 0x0004620008000100 */
[----:B------:R2:W1:Y:S01]  /*0c50*/  SYNCS.EXCH.64 URZ, [UR6+0x168], UR8 ;  /* 0x0001680806ff75b2 */ /* 0x0004620008000100 */
[----:B------:R2:W1:Y:S02]  /*0c60*/  SYNCS.EXCH.64 URZ, [UR6+0x178], UR4 ;  /* 0x0001780406ff75b2 */ /* 0x0004640008000100 */
[----:B--2---:R-:W-:Y:S01]  /*0c70*/  NOP ;  /* 0x0000000000007918 */ /* 0x004fe20000000000 */
.L_x_13:
[----:B------:R-:W2:Y:S01]  /*0c80*/  SHFL.IDX PT, R2, R46, RZ, 0x1f ;  /* 0x00001fff2e027589 */ /* 0x000ea200000e0000 */
[----:B------:R-:W-:Y:S01]  /*0c90*/  NOP ;  /* 0x0000000000007918 */ /* 0x000fe20000000000 */
[----:B--2---:R-:W-:-:S13]  /*0ca0*/  ISETP.NE.AND P0, PT, R2, 0x5, PT ;  /* 0x000000050200780c */ /* 0x004fda0003f05270 */
[----:B------:R-:W-:Y:S05]  /*0cb0*/  @P0 BRA `(.L_x_14) ;  /* 0x0000000000580947 */ /* 0x000fea0003800000 */
[----:B-1----:R-:W1:Y:S01]  /*0cc0*/  S2UR UR4, SR_CgaCtaId ;  /* 0x00000000000479c3 */ /* 0x002e620000008800 */
        /* <DEDUP_REMOVED lines=12> */
[----:B-1----:R2:W1:Y:S01]  /*0d90*/  SYNCS.EXCH.64 URZ, [UR4+0x180], UR8 ;  /* 0x0001800804ff75b2 */ /* 0x0024620008000100 */
[----:B------:R2:W1:Y:S01]  /*0da0*/  SYNCS.EXCH.64 URZ, [UR4+0x1a0], UR6 ;  /* 0x0001a00604ff75b2 */ /* 0x0004620008000100 */
[----:B------:R2:W1:Y:S01]  /*0db0*/  SYNCS.EXCH.64 URZ, [UR4+0x188], UR8 ;  /* 0x0001880804ff75b2 */ /* 0x0004620008000100 */
[----:B------:R2:W1:Y:S01]  /*0dc0*/  SYNCS.EXCH.64 URZ, [UR4+0x1a8], UR6 ;  /* 0x0001a80604ff75b2 */ /* 0x0004620008000100 */
[----:B------:R2:W1:Y:S01]  /*0dd0*/  SYNCS.EXCH.64 URZ, [UR4+0x190], UR8 ;  /* 0x0001900804ff75b2 */ /* 0x0004620008000100 */
[----:B------:R2:W1:Y:S01]  /*0de0*/  SYNCS.EXCH.64 URZ, [UR4+0x1b0], UR6 ;  /* 0x0001b00604ff75b2 */ /* 0x0004620008000100 */
[----:B------:R2:W1:Y:S01]  /*0df0*/  SYNCS.EXCH.64 URZ, [UR4+0x198], UR8 ;  /* 0x0001980804ff75b2 */ /* 0x0004620008000100 */
[----:B------:R2:W1:Y:S02]  /*0e00*/  SYNCS.EXCH.64 URZ, [UR4+0x1b8], UR6 ;  /* 0x0001b80604ff75b2 */ /* 0x0004640008000100 */
[----:B--2---:R-:W-:Y:S01]  /*0e10*/  NOP ;  /* 0x0000000000007918 */ /* 0x004fe20000000000 */
.L_x_14:
[----:B------:R-:W2:Y:S01]  /*0e20*/  SHFL.IDX PT, R2, R46, RZ, 0x1f ;  /* 0x00001fff2e027589 */ /* 0x000ea200000e0000 */
[----:B------:R-:W-:Y:S01]  /*0e30*/  NOP ;  /* 0x0000000000007918 */ /* 0x000fe20000000000 */
[----:B--2---:R-:W-:-:S13]  /*0e40*/  ISETP.NE.AND P0, PT, R2, 0x3, PT ;  /* 0x000000030200780c */ /* 0x004fda0003f05270 */
[----:B------:R-:W-:Y:S05]  /*0e50*/  @P0 BRA `(.L_x_15) ;  /* 0x0000000000380947 */ /* 0x000fea0003800000 */
[----:B------:R-:W2:Y:S01]  /*0e60*/  S2UR UR5, SR_CgaCtaId ;  /* 0x00000000000579c3 */ /* 0x000ea20000008800 */
[----:B-1----:R-:W-:Y:S01]  /*0e70*/  UMOV UR4, 0x400 ;  /* 0x0000040000047882 */ /* 0x002fe20000000000 */
[----:B------:R-:W-:Y:S01]  /*0e80*/  UMOV UR6, 0x20 ;  /* 0x0000002000067882 */ /* 0x000fe20000000000 */
[----:B------:R-:W-:Y:S01]  /*0e90*/  ELECT P0, URZ, PT ;  /* 0x0000000000ff782f */ /* 0x000fe20003800000 */
[----:B------:R-:W-:-:S04]  /*0ea0*/  UIADD3 UR6, UPT, UPT, -UR6, 0x100000, URZ ;  /* 0x0010000006067890 */ /* 0x000fc8000fffe1ff */
[----:B------:R-:W-:Y:S02]  /*0eb0*/  USHF.L.U32 UR7, UR6, 0xb, URZ ;  /* 0x0000000b06077899 */ /* 0x000fe400080006ff */
[----:B------:R-:W-:Y:S02]  /*0ec0*/  USHF.L.U32 UR6, UR6, 0x1, URZ ;  /* 0x0000000106067899 */ /* 0x000fe400080006ff */
[----:B--2---:R-:W-:Y:S01]  /*0ed0*/  ULEA UR4, UR5, UR4, 0x18 ;  /* 0x0000000405047291 */ /* 0x004fe2000f8ec0ff */
[----:B------:R-:W1:Y:S11]  /*0ee0*/  FENCE.VIEW.ASYNC.S ;  /* 0x00000000000073c6 */ /* 0x000e760000000000 */
[----:B-1----:R2:W1:Y:S01]  /*0ef0*/  SYNCS.EXCH.64 URZ, [UR4+0x1c0], UR6 ;  /* 0x0001c00604ff75b2 */ /* 0x0024620008000100 */
[----:B------:R2:W1:Y:S01]  /*0f00*/  SYNCS.EXCH.64 URZ, [UR4+0x1d0], UR6 ;  /* 0x0001d00604ff75b2 */ /* 0x0004620008000100 */
[----:B------:R2:W1:Y:S01]  /*0f10*/  SYNCS.EXCH.64 URZ, [UR4+0x1c8], UR6 ;  /* 0x0001c80604ff75b2 */ /* 0x0004620008000100 */
[----:B------:R2:W1:Y:S02]  /*0f20*/  SYNCS.EXCH.64 URZ, [UR4+0x1d8], UR6 ;  /* 0x0001d80604ff75b2 */ /* 0x0004640008000100 */
[----:B--2---:R-:W-:Y:S01]  /*0f30*/  NOP ;  /* 0x0000000000007918 */ /* 0x004fe20000000000 */
.L_x_15:
[----:B-1----:R-:W1:Y:S01]  /*0f40*/  LDCU UR4, c[0x0][0x36c] ;  /* 0x00006d80ff0477ac */ /* 0x002e620008000800 */
[----:B------:R-:W-:Y:S01]  /*0f50*/  ISETP.NE.OR P3, PT, R0, 0x2, !P3 ;  /* 0x000000020000780c */ /* 0x000fe20005f65670 */
[----:B------:R-:W-:Y:S01]  /*0f60*/  NOP ;  /* 0x0000000000007918 */ /* 0x000fe20000000000 */
[----:B------:R-:W-:Y:S01]  /*0f70*/  LOP3.LUT R0, R57, 0x1f, RZ, 0xc0, !PT ;  /* 0x0000001f39007812 */ /* 0x000fe200078ec0ff */
[----:B------:R-:W-:Y:S02]  /*0f80*/  UISETP.NE.AND UP4, UPT, UR17, URZ, UPT ;  /* 0x000000ff1100728c */ /* 0x000fe4000bf85270 */
[----:B-1----:R-:W-:-:S09]  /*0f90*/  UISETP.EQ.U32.AND UP5, UPT, UR4, 0x1, UPT ;  /* 0x000000010400788c */ /* 0x002fd2000bfa2070 */
[----:B------:R-:W-:Y:S05]  /*0fa0*/  BRA.U !UP5, `(.L_x_16) ;  /* 0x000000010d087547 */ /* 0x000fea000b800000 */
[----:B---34-:R-:W-:Y:S01]  /*0fb0*/  UCGABAR_ARV ;  /* 0x00000000000079c7 */ /* 0x018fe20008000000 */
[----:B------:R-:W-:Y:S05]  /*0fc0*/  BRA `(.L_x_17) ;  /* 0x0000000000047947 */ /* 0x000fea0003800000 */
.L_x_16:
[----:B---34-:R-:W-:Y:S01]  /*0fd0*/  NOP ;  /* 0x0000000000007918 */ /* 0x018fe20000000000 */
.L_x_17:
[----:B------:R-:W1:Y:S01]  /*0fe0*/  S2UR UR8, SR_CTAID.X ;  /* 0x00000000000879c3 */ /* 0x000e620000002500 */
[----:B------:R-:W-:-:S05]  /*0ff0*/  CS2R.32 R48, SR_CgaSize ;  /* 0x0000000000307805 */ /* 0x000fca0000008a00 */
[----:B------:R-:W-:-:S05]  /*1000*/  IMAD R48, R48, -0xa0, RZ ;  /* 0xffffff6030307824 */ /* 0x000fca00078e02ff */
[----:B------:R-:W-:-:S14]  /*1010*/  R2UR UR5, R48 ;  /* 0x00000000300572ca */ /* 0x000fdc00000e0000 */
[----:B------:R-:W2:Y:S01]  /*1020*/  LDCU UR5, c[0x0][UR5+0x2b0] ;  /* 0x00005600050577ac */ /* 0x000ea20008000800 */
[----:B------:R-:W-:-:S05]  /*1030*/  CS2R.32 R48, SR_CgaSize ;  /* 0x0000000000307805 */ /* 0x000fca0000008a00 */
[----:B------:R-:W-:-:S05]  /*1040*/  IMAD R48, R48, -0xa0, RZ ;  /* 0xffffff6030307824 */ /* 0x000fca00078e02ff */
[----:B------:R-:W-:-:S14]  /*1050*/  R2UR UR4, R48 ;  /* 0x00000000300472ca */ /* 0x000fdc00000e0000 */
[----:B------:R-:W3:Y:S01]  /*1060*/  LDCU UR4, c[0x0][UR4+0x2b4] ;  /* 0x00005680040477ac */ /* 0x000ee20008000800 */
[----:B------:R-:W4:Y:S01]  /*1070*/  S2UR UR7, SR_CTAID.Y ;  /* 0x00000000000779c3 */ /* 0x000f220000002600 */
[----:B------:R-:W-:-:S05]  /*1080*/  CS2R.32 R48, SR_CgaSize ;  /* 0x0000000000307805 */ /* 0x000fca0000008a00 */
[----:B------:R-:W-:-:S05]  /*1090*/  IMAD R48, R48, -0xa0, RZ ;  /* 0xffffff6030307824 */ /* 0x000fca00078e02ff */
[----:B------:R-:W-:-:S14]  /*10a0*/  R2UR UR9, R48 ;  /* 0x00000000300972ca */ /* 0x000fdc00000e0000 */
[----:B------:R-:W3:Y:S01]  /*10b0*/  LDCU UR9, c[0x0][UR9+0x2a0] ;  /* 0x00005400090977ac */ /* 0x000ee20008000800 */
[----:B------:R-:W-:-:S05]  /*10c0*/  CS2R.32 R48, SR_CgaSize ;  /* 0x0000000000307805 */ /* 0x000fca0000008a00 */
[----:B------:R-:W-:-:S05]  /*10d0*/  IMAD R48, R48, -0xa0, RZ ;  /* 0xffffff6030307824 */ /* 0x000fca00078e02ff */
[----:B------:R-:W-:-:S14]  /*10e0*/  R2UR UR10, R48 ;  /* 0x00000000300a72ca */ /* 0x000fdc00000e0000 */
[----:B------:R-:W3:Y:S01]  /*10f0*/  LDCU UR10, c[0x0][UR10+0x2a4] ;  /* 0x000054800a0a77ac */ /* 0x000ee20008000800 */
[----:B------:R-:W3:Y:S01]  /*1100*/  S2UR UR11, SR_CgaCtaId ;  /* 0x00000000000b79c3 */ /* 0x000ee20000008800 */
[----:B------:R-:W3:Y:S01]  /*1110*/  LDCU UR21, c[0x0][0xb24] ;  /* 0x00016480ff1577ac */ /* 0x000ee20008000800 */
[----:B------:R-:W3:Y:S01]  /*1120*/  LDCU UR42, c[0x0][0xb24] ;  /* 0x00016480ff2a77ac */ /* 0x000ee20008000800 */
[----:B-1----:R-:W-:-:S05]  /*1130*/  I2FP.F32.U32 R3, UR8 ;  /* 0x0000000800037c45 */ /* 0x002fca0008201000 */
[----:B------:R-:W1:Y:S01]  /*1140*/  S2UR UR36, SR_CTAID.Z ;  /* 0x00000000002479c3 */ /* 0x000e620000002700 */
[----:B------:R-:W1:Y:S01]  /*1150*/  LDCU UR27, c[0x0][0xb30] ;  /* 0x00016600ff1b77ac */ /* 0x000e620008000800 */
[----:B--2---:R-:W-:Y:S01]  /*1160*/  FMUL R3, R3, UR5 ;  /* 0x0000000503037c20 */ /* 0x004fe20008400000 */
[----:B------:R-:W-:Y:S01]  /*1170*/  UMOV UR16, UR8 ;  /* 0x0000000800107c82 */ /* 0x000fe20008000000 */
[----:B----4-:R-:W-:Y:S01]  /*1180*/  I2FP.F32.U32 R2, UR7 ;  /* 0x0000000700027c45 */ /* 0x010fe20008201000 */
[----:B------:R-:W-:-:S03]  /*1190*/  UMOV UR20, UR7 ;  /* 0x0000000700147c82 */ /* 0x000fc60008000000 */
[----:B------:R-:W2:Y:S01]  /*11a0*/  F2I.U32.TRUNC.NTZ R3, R3 ;  /* 0x0000000300037305 */ /* 0x000ea2000020f000 */
[----:B---3--:R-:W-:Y:S01]  /*11b0*/  UISETP.GE.AND UP2, UPT, UR21, 0x1, UPT ;  /* 0x000000011500788c */ /* 0x008fe2000bf46270 */
[----:B------:R-:W-:Y:S01]  /*11c0*/  FMUL R2, R2, UR4 ;  /* 0x0000000402027c20 */ /* 0x000fe20008400000 */
[----:B------:R-:W-:-:S05]  /*11d0*/  USHF.L.U32 UR28, UR11, 0x9, URZ ;  /* 0x000000090b1c7899 */ /* 0x000fca00080006ff */
[----:B------:R-:W3:Y:S01]  /*11e0*/  F2I.U32.TRUNC.NTZ R2, R2 ;  /* 0x0000000200027305 */ /* 0x000ee2000020f000 */
[----:B--2---:R-:W-:Y:S02]  /*11f0*/  R2UR UR4, R3 ;  /* 0x00000000030472ca */ /* 0x004fe400000e0000 */
[----:B---3--:R-:W-:Y:S02]  /*1200*/  R2UR UR6, R2 ;  /* 0x00000000020672ca */ /* 0x008fe400000e0000 */
[----:B------:R-:W-:-:S09]  /*1210*/  PRMT R2, RZ, 0x7610, R2 ;  /* 0x00007610ff027816 */ /* 0x000fd20000000002 */
[----:B------:R-:W-:-:S04]  /*1220*/  UIADD3 UR5, UPT, UPT, -UR4, URZ, URZ ;  /* 0x000000ff04057290 */ /* 0x000fc8000fffe1ff */
[----:B------:R-:W-:Y:S02]  /*1230*/  UIMAD UR5, UR9, UR5, UR8 ;  /* 0x00000005090572a4 */ /* 0x000fe4000f8e0208 */
[----:B------:R-:W-:-:S04]  /*1240*/  UIADD3 UR4, UPT, UPT, -UR6, URZ, URZ ;  /* 0x000000ff06047290 */ /* 0x000fc8000fffe1ff */
[----:B------:R-:W-:Y:S01]  /*1250*/  IMAD.U32 R48, RZ, RZ, UR5 ;  /* 0x00000005ff307e24 */ /* 0x000fe2000f8e00ff */
[----:B------:R-:W-:-:S06]  /*1260*/  UIMAD UR4, UR10, UR4, UR7 ;  /* 0x000000040a0472a4 */ /* 0x000fcc000f8e0207 */
[----:B------:R-:W-:Y:S01]  /*1270*/  IMAD.U32 R47, RZ, RZ, UR4 ;  /* 0x00000004ff2f7e24 */ /* 0x000fe2000f8e00ff */
[----:B-1----:R-:W-:Y:S06]  /*1280*/  BRA.U UP4, `(.L_x_18) ;  /* 0x0000000104487547 */ /* 0x002fec000b800000 */
[----:B------:R-:W-:Y:S02]  /*1290*/  R2UR UR4, R47 ;  /* 0x000000002f0472ca */ /* 0x000fe400000e0000 */
[----:B------:R-:W-:-:S11]  /*12a0*/  R2UR UR6, R48 ;  /* 0x00000000300672ca */ /* 0x000fd600000e0000 */
[----:B------:R-:W-:Y:S02]  /*12b0*/  UISETP.NE.AND UP0, UPT, UR4, URZ, UPT ;  /* 0x000000ff0400728c */ /* 0x000fe4000bf05270 */
[----:B------:R-:W-:Y:S02]  /*12c0*/  UISETP.NE.AND UP1, UPT, UR4, 0x1, UPT ;  /* 0x000000010400788c */ /* 0x000fe4000bf25270 */
[----:B------:R-:W-:Y:S02]  /*12d0*/  UISETP.EQ.OR UP0, UPT, UR6, URZ, !UP0 ;  /* 0x000000ff0600728c */ /* 0x000fe4000c702670 */
[----:B------:R-:W-:Y:S02]  /*12e0*/  USEL UR5, URZ, 0x2, UP1 ;  /* 0x00000002ff057887 */ /* 0x000fe40008800000 */
[----:B------:R-:W-:Y:S02]  /*12f0*/  USEL UR8, URZ, 0x1, !UP0 ;  /* 0x00000001ff087887 */ /* 0x000fe4000c000000 */
[----:B------:R-:W-:-:S02]  /*1300*/  UISETP.NE.AND UP0, UPT, UR4, 0x2, UPT ;  /* 0x000000020400788c */ /* 0x000fc4000bf05270 */
[----:B------:R-:W-:Y:S02]  /*1310*/  UISETP.NE.AND UP1, UPT, UR4, 0x3, UPT ;  /* 0x000000030400788c */ /* 0x000fe4000bf25270 */
[----:B------:R-:W-:Y:S02]  /*1320*/  USEL UR4, URZ, 0x4, UP0 ;  /* 0x00000004ff047887 */ /* 0x000fe40008000000 */
[----:B------:R-:W-:Y:S02]  /*1330*/  UISETP.NE.AND UP0, UPT, UR6, URZ, UPT ;  /* 0x000000ff0600728c */ /* 0x000fe4000bf05270 */
[----:B------:R-:W-:Y:S02]  /*1340*/  USEL UR6, URZ, 0x8, UP1 ;  /* 0x00000008ff067887 */ /* 0x000fe40008800000 */
[----:B------:R-:W-:Y:S02]  /*1350*/  USEL UR7, UR5, 0x2, UP0 ;  /* 0x0000000205077887 */ /* 0x000fe40008000000 */
[----:B------:R-:W-:-:S02]  /*1360*/  USEL UR4, UR4, 0x4, UP0 ;  /* 0x0000000404047887 */ /* 0x000fc40008000000 */
[----:B------:R-:W-:Y:S02]  /*1370*/  USEL UR5, UR6, 0x8, UP0 ;  /* 0x0000000806057887 */ /* 0x000fe40008000000 */
[----:B------:R-:W-:-:S04]  /*1380*/  UIADD3 UR4, UPT, UPT, UR4, UR7, UR8 ;  /* 0x0000000704047290 */ /* 0x000fc8000fffe008 */
[----:B------:R-:W-:-:S06]  /*1390*/  UIADD3 UR4, UPT, UPT, UR4, UR5, URZ ;  /* 0x0000000504047290 */ /* 0x000fcc000fffe0ff */
[----:B------:R-:W-:Y:S02]  /*13a0*/  IMAD.U32 R2, RZ, RZ, UR4 ;  /* 0x00000004ff027e24 */ /* 0x000fe4000f8e00ff */
.L_x_18:
[----:B------:R-:W-:Y:S05]  /*13b0*/  BRA.U !UP2, `(.L_x_19) ;  /* 0x000000010ad47547 */ /* 0x000fea000b800000 */
[----:B------:R-:W1:Y:S01]  /*13c0*/  LDCU.128 UR12, c[0x0][0xb10] ;  /* 0x00016200ff0c77ac */ /* 0x000e620008000c00 */
[----:B------:R-:W2:Y:S01]  /*13d0*/  LDCU UR6, c[0x0][0x370] ;  /* 0x00006e00ff0677ac */ /* 0x000ea20008000800 */
[----:B------:R-:W3:Y:S01]  /*13e0*/  LDCU UR5, c[0x0][0x374] ;  /* 0x00006e80ff0577ac */ /* 0x000ee20008000800 */
[----:B------:R-:W4:Y:S01]  /*13f0*/  LDCU UR26, c[0x0][0xb0c] ;  /* 0x00016180ff1a77ac */ /* 0x000f220008000800 */
[----:B------:R-:W4:Y:S01]  /*1400*/  LDCU UR4, c[0x0][0xb20] ;  /* 0x00016400ff0477ac */ /* 0x000f220008000800 */
[----:B------:R-:W4:Y:S01]  /*1410*/  LDCU.64 UR8, c[0x0][0xb28] ;  /* 0x00016500ff0877ac */ /* 0x000f220008000a00 */
[----:B-1----:R-:W-:Y:S02]  /*1420*/  UISETP.NE.AND UP0, UPT, UR14, 0x1, UPT ;  /* 0x000000010e00788c */ /* 0x002fe4000bf05270 */
[----:B---3--:R-:W-:Y:S02]  /*1430*/  UIMAD.WIDE.U32 UR10, UR5, UR15, URZ ;  /* 0x0000000f050a72a5 */ /* 0x008fe4000f8e00ff */
[----:B--2---:R-:W-:-:S02]  /*1440*/  UIMAD.WIDE.U32 UR22, UR6, UR12, URZ ;  /* 0x0000000c061672a5 */ /* 0x004fc4000f8e00ff */
[----:B----4-:R-:W-:Y:S02]  /*1450*/  UISETP.NE.AND UP1, UPT, UR26, 0x1, UPT ;  /* 0x000000011a00788c */ /* 0x010fe4000bf25270 */
[----:B------:R-:W-:Y:S01]  /*1460*/  UISETP.NE.AND UP2, UPT, UR21, 0x1, UPT ;  /* 0x000000011500788c */ /* 0x000fe2000bf45270 */
[----:B------:R-:W-:Y:S02]  /*1470*/  UMOV UR10, UR11 ;  /* 0x0000000b000a7c82 */ /* 0x000fe40008000000 */
[----:B------:R-:W-:Y:S01]  /*1480*/  UMOV UR22, UR23 ;  /* 0x0000001700167c82 */ /* 0x000fe20008000000 */
[----:B------:R-:W-:Y:S02]  /*1490*/  @UP0 USHF.R.U32.HI UR5, URZ, UR4, UR10 ;  /* 0x00000004ff050299 */ /* 0x000fe4000801160a */
[----:B------:R-:W-:Y:S02]  /*14a0*/  UIMAD.WIDE.U32 UR24, UR20, UR15, URZ ;  /* 0x0000000f141872a5 */ /* 0x000fe4000f8e00ff */
[----:B------:R-:W-:-:S02]  /*14b0*/  UIMAD.WIDE.U32 UR10, UR5, UR8, URZ ;  /* 0x00000008050a72a5 */ /* 0x000fc4000f8e00ff */
[----:B------:R-:W-:Y:S02]  /*14c0*/  @UP1 USHF.R.U32.HI UR6, URZ, UR13, UR22 ;  /* 0x0000000dff061299 */ /* 0x000fe40008011616 */
[----:B------:R-:W-:Y:S02]  /*14d0*/  UIMAD.WIDE.U32 UR18, UR16, UR12, URZ ;  /* 0x0000000c101272a5 */ /* 0x000fe4000f8e00ff */
[----:B------:R-:W-:Y:S01]  /*14e0*/  UIMAD.WIDE.U32 UR22, UR6, UR8, URZ ;  /* 0x00000008061672a5 */ /* 0x000fe2000f8e00ff */
[----:B------:R-:W-:Y:S01]  /*14f0*/  UMOV UR24, UR25 ;  /* 0x0000001900187c82 */ /* 0x000fe20008000000 */
[----:B------:R-:W-:Y:S01]  /*1500*/  UMOV UR10, UR11 ;  /* 0x0000000b000a7c82 */ /* 0x000fe20008000000 */
[----:B------:R-:W-:Y:S02]  /*1510*/  USHF.R.U32.HI UR24, URZ, UR4, UR24 ;  /* 0x00000004ff187299 */ /* 0x000fe40008011618 */
[----:B------:R-:W-:Y:S02]  /*1520*/  @UP2 USHF.R.U32.HI UR5, URZ, UR9, UR10 ;  /* 0x00000009ff052299 */ /* 0x000fe4000801160a */
[----:B------:R-:W-:Y:S01]  /*1530*/  UMOV UR7, UR23 ;  /* 0x0000001700077c82 */ /* 0x000fe20008000000 */
[----:B------:R-:W-:Y:S01]  /*1540*/  UMOV UR18, UR19 ;  /* 0x0000001300127c82 */ /* 0x000fe20008000000 */
[----:B------:R-:W-:-:S02]  /*1550*/  @UP2 USHF.R.U32.HI UR6, URZ, UR9, UR7 ;  /* 0x00000009ff062299 */ /* 0x000fc40008011607 */
[----:B------:R-:W-:Y:S02]  /*1560*/  USHF.R.U32.HI UR18, URZ, UR13, UR18 ;  /* 0x0000000dff127299 */ /* 0x000fe40008011612 */
[----:B------:R-:W-:Y:S02]  /*1570*/  USEL UR4, UR20, UR24, !UP0 ;  /* 0x0000001814047287 */ /* 0x000fe4000c000000 */
[----:B------:R-:W-:Y:S02]  /*1580*/  UIMAD UR7, UR5, UR21, URZ ;  /* 0x00000015050772a4 */ /* 0x000fe4000f8e02ff */
[----:B------:R-:W-:Y:S02]  /*1590*/  USEL UR5, UR16, UR18, !UP1 ;  /* 0x0000001210057287 */ /* 0x000fe4000c800000 */
[----:B------:R-:W-:Y:S02]  /*15a0*/  UIMAD UR12, UR6, UR21, URZ ;  /* 0x00000015060c72a4 */ /* 0x000fe4000f8e02ff */
[----:B------:R-:W-:-:S02]  /*15b0*/  UISETP.GE.AND UP0, UPT, UR4, UR7, UPT ;  /* 0x000000070400728c */ /* 0x000fc4000bf06270 */
[----:B------:R-:W-:Y:S02]  /*15c0*/  UIMAD.WIDE.U32 UR10, UR4, UR8, URZ ;  /* 0x00000008040a72a5 */ /* 0x000fe4000f8e00ff */
[----:B------:R-:W-:Y:S02]  /*15d0*/  UISETP.GE.OR UP0, UPT, UR5, UR12, UP0 ;  /* 0x0000000c0500728c */ /* 0x000fe40008706670 */
[----:B------:R-:W-:Y:S02]  /*15e0*/  UIMAD.WIDE.U32 UR12, UR5, UR8, URZ ;  /* 0x00000008050c72a5 */ /* 0x000fe4000f8e00ff */
[----:B------:R-:W-:Y:S01]  /*15f0*/  UIADD3 UR10, UPT, UPT, -UR4, URZ, URZ ;  /* 0x000000ff040a7290 */ /* 0x000fe2000fffe1ff */
[----:B------:R-:W-:Y:S01]  /*1600*/  UMOV UR8, UR11 ;  /* 0x0000000b00087c82 */ /* 0x000fe20008000000 */
[----:B------:R-:W-:Y:S02]  /*1610*/  UIADD3 UR11, UPT, UPT, -UR5, URZ, URZ ;  /* 0x000000ff050b7290 */ /* 0x000fe4000fffe1ff */
[----:B------:R-:W-:-:S03]  /*1620*/  USHF.R.U32.HI UR8, URZ, UR9, UR8 ;  /* 0x00000009ff087299 */ /* 0x000fc60008011608 */
[----:B------:R-:W-:Y:S01]  /*1630*/  @!UP0 UMOV UR7, UR13 ;  /* 0x0000000d00078c82 */ /* 0x000fe20008000000 */
[----:B------:R-:W-:Y:S02]  /*1640*/  UIMAD UR20, UR14, UR10, UR20 ;  /* 0x0000000a0e1472a4 */ /* 0x000fe4000f8e0214 */
[----:B------:R-:W-:Y:S02]  /*1650*/  USEL UR8, UR4, UR8, !UP2 ;  /* 0x0000000804087287 */ /* 0x000fe4000d000000 */
[----:B------:R-:W-:Y:S02]  /*1660*/  @!UP0 USHF.R.U32.HI UR7, URZ, UR9, UR7 ;  /* 0x00000009ff078299 */ /* 0x000fe40008011607 */
[----:B------:R-:W-:Y:S02]  /*1670*/  UIADD3 UR9, UPT, UPT, -UR8, URZ, URZ ;  /* 0x000000ff08097290 */ /* 0x000fe4000fffe1ff */
[----:B------:R-:W-:Y:S02]  /*1680*/  @!UP0 USEL UR7, UR5, UR7, !UP2 ;  /* 0x0000000705078287 */ /* 0x000fe4000d000000 */
[----:B------:R-:W-:-:S02]  /*1690*/  UIMAD UR9, UR21, UR9, UR4 ;  /* 0x00000009150972a4 */ /* 0x000fc4000f8e0204 */
[----:B------:R-:W-:Y:S02]  /*16a0*/  @!UP0 UIADD3 UR8, UPT, UPT, UR8, -UR7, URZ ;  /* 0x8000000708088290 */ /* 0x000fe4000fffe0ff */
[----:B------:R-:W-:Y:S02]  /*16b0*/  @!UP0 UIMAD UR6, UR9, UR6, UR7 ;  /* 0x00000006090682a4 */ /* 0x000fe4000f8e0207 */
[----:B------:R-:W-:Y:S02]  /*16c0*/  @!UP0 UIMAD UR4, UR8, UR21, UR5 ;  /* 0x00000015080482a4 */ /* 0x000fe4000f8e0205 */
[----:B------:R-:W-:Y:S02]  /*16d0*/  UIMAD UR16, UR26, UR11, UR16 ;  /* 0x0000000b1a1072a4 */ /* 0x000fe4000f8e0210 */
[----:B------:R-:W-:Y:S01]  /*16e0*/  UIMAD UR20, UR4, UR14, UR20 ;  /* 0x0000000e041472a4 */ /* 0x000fe2000f8e0214 */
[----:B------:R-:W-:Y:S02]  /*16f0*/  @!UP0 UMOV UR5, UR6 ;  /* 0x0000000600058c82 */ /* 0x000fe40008000000 */
[----:B------:R-:W-:-:S12]  /*1700*/  UIMAD UR16, UR5, UR26, UR16 ;  /* 0x0000001a051072a4 */ /* 0x000fd8000f8e0210 */
.L_x_19:
[----:B------:R-:W-:Y:S02]  /*1710*/  UISETP.NE.AND UP1, UPT, UR27, 0x1, UPT ;  /* 0x000000011b00788c */ /* 0x000fe4000bf25270 */
[----:B------:R-:W-:Y:S02]  /*1720*/  UISETP.NE.AND UP0, UPT, UR17, 0x2, UPT ;  /* 0x000000021100788c */ /* 0x000fe4000bf05270 */
[----:B------:R-:W-:-:S05]  /*1730*/  ULOP3.LUT UR28, UR28, 0x600, URZ, 0xc0, !UPT ;  /* 0x000006001c1c7892 */ /* 0x000fca000f8ec0ff */
[----:B------:R-:W-:Y:S07]  /*1740*/  BRA.U UP1, `(.L_x_20) ;  /* 0x0000000101447547 */ /* 0x000fee000b800000 */
[----:B------:R-:W1:Y:S01]  /*1750*/  LDCU.128 UR8, c[0x0][0xb10] ;  /* 0x00016200ff0877ac */ /* 0x000e620008000c00 */
[----:B------:R-:W2:Y:S01]  /*1760*/  LDCU UR12, c[0x0][0xb0c] ;  /* 0x00016180ff0c77ac */ /* 0x000ea20008000800 */
[----:B------:R-:W3:Y:S01]  /*1770*/  LDCU UR13, c[0x0][0xb20] ;  /* 0x00016400ff0d77ac */ /* 0x000ee20008000800 */
[----:B-1----:R-:W-:Y:S02]  /*1780*/  UIMAD.WIDE.U32 UR6, UR16, UR8, URZ ;  /* 0x00000008100672a5 */ /* 0x002fe4000f8e00ff */
[----:B------:R-:W-:Y:S02]  /*1790*/  UIMAD.WIDE.U32 UR4, UR20, UR11, URZ ;  /* 0x0000000b140472a5 */ /* 0x000fe4000f8e00ff */
[----:B--2---:R-:W-:Y:S02]  /*17a0*/  UISETP.NE.AND UP2, UPT, UR12, 0x1, UPT ;  /* 0x000000010c00788c */ /* 0x004fe4000bf45270 */
[----:B------:R-:W-:Y:S01]  /*17b0*/  UISETP.NE.AND UP1, UPT, UR10, 0x1, UPT ;  /* 0x000000010a00788c */ /* 0x000fe2000bf25270 */
[----:B------:R-:W-:-:S02]  /*17c0*/  UMOV UR6, UR7 ;  /* 0x0000000700067c82 */ /* 0x000fc40008000000 */
[----:B------:R-:W-:Y:S01]  /*17d0*/  UMOV UR4, UR5 ;  /* 0x0000000500047c82 */ /* 0x000fe20008000000 */
[----:B------:R-:W-:Y:S02]  /*17e0*/  USHF.R.U32.HI UR6, URZ, UR9, UR6 ;  /* 0x00000009ff067299 */ /* 0x000fe40008011606 */
[----:B---3--:R-:W-:Y:S02]  /*17f0*/  USHF.R.U32.HI UR4, URZ, UR13, UR4 ;  /* 0x0000000dff047299 */ /* 0x008fe40008011604 */
[----:B------:R-:W-:Y:S02]  /*1800*/  USEL UR5, UR16, UR6, !UP2 ;  /* 0x0000000610057287 */ /* 0x000fe4000d000000 */
[----:B------:R-:W-:-:S04]  /*1810*/  USEL UR4, UR20, UR4, !UP1 ;  /* 0x0000000414047287 */ /* 0x000fc8000c800000 */
[----:B------:R-:W-:Y:S02]  /*1820*/  UIADD3 UR6, UPT, UPT, UR5, -UR4, URZ ;  /* 0x8000000405067290 */ /* 0x000fe4000fffe0ff */
[----:B------:R-:W-:Y:S02]  /*1830*/  UIADD3 UR4, UPT, UPT, -UR5, UR4, URZ ;  /* 0x0000000405047290 */ /* 0x000fe4000fffe1ff */
[----:B------:R-:W-:Y:S02]  /*1840*/  UIMAD UR20, UR6, UR10, UR20 ;  /* 0x0000000a061472a4 */ /* 0x000fe4000f8e0214 */
[----:B------:R-:W-:-:S12]  /*1850*/  UIMAD UR16, UR4, UR12, UR16 ;  /* 0x0000000c041072a4 */ /* 0x000fd8000f8e0210 */
.L_x_20:
[----:B------:R-:W-:Y:S05]  /*1860*/  BRA.U !UP5, `(.L_x_21) ;  /* 0x000000010d0c7547 */ /* 0x000fea000b800000 */
[----:B------:R-:W-:Y:S01]  /*1870*/  UCGABAR_WAIT ;  /* 0x0000000000007dc7 */ /* 0x000fe20008000000 */
[----:B------:R-:W-:Y:S01]  /*1880*/  CCTL.IVALL ;  /* 0x00000000ff00798f */ /* 0x000fe20002000000 */
[----:B------:R-:W-:Y:S05]  /*1890*/  BRA `(.L_x_22) ;  /* 0x0000000000047947 */ /* 0x000fea0003800000 */
.L_x_21:
[----:B------:R-:W-:Y:S06]  /*18a0*/  BAR.SYNC.DEFER_BLOCKING 0x0 ;  /* 0x0000000000007b1d */ /* 0x000fec0000010000 */
.L_x_22:
[----:B------:R-:W-:Y:S05]  /*18b0*/  BRA.U UP0, `(.L_x_23) ;  /* 0x0000001900987547 */ /* 0x000fea000b800000 */
[----:B------:R-:W1:Y:S01]  /*18c0*/  LDCU UR6, c[0x0][0x38c] ;  /* 0x00007180ff0677ac */ /* 0x000e620008000800 */
[----:B------:R-:W2:Y:S01]  /*18d0*/  S2UR UR8, SR_CgaCtaId ;  /* 0x00000000000879c3 */ /* 0x000ea20000008800 */
[----:B------:R-:W-:Y:S01]  /*18e0*/  PLOP3.LUT P1, PT, PT, PT, UP3, 0x80, 0x8 ;  /* 0x000000000008781c */ /* 0x000fe20003f2f038 */
[----:B------:R-:W-:Y:S01]  /*18f0*/  IMAD.MOV.U32 R12, RZ, RZ, 0x1 ;  /* 0x00000001ff0c7424 */ /* 0x000fe200078e00ff */
[----:B------:R-:W-:Y:S01]  /*1900*/  UMOV UR7, 0x400 ;  /* 0x0000040000077882 */ /* 0x000fe20000000000 */
[----:B------:R-:W-:Y:S01]  /*1910*/  UISETP.NE.AND UP1, UPT, UR17, URZ, UPT ;  /* 0x000000ff1100728c */ /* 0x000fe2000bf25270 */
[----:B------:R-:W-:Y:S02]  /*1920*/  ISETP.EQ.OR P2, PT, R0, RZ, P3 ;  /* 0x000000ff0000720c */ /* 0x000fe40001f42670 */
[----:B------:R-:W-:Y:S02]  /*1930*/  CS2R R10, SRZ ;  /* 0x00000000000a7805 */ /* 0x000fe4000001ff00 */
[----:B------:R-:W-:Y:S01]  /*1940*/  PLOP3.LUT P1, PT, P1, PT, PT, 0x8, 0x80 ;  /* 0x000000000080781c */ /* 0x000fe20000f2e170 */
[----:B------:R-:W-:Y:S01]  /*1950*/  IMAD.MOV.U32 R9, RZ, RZ, RZ ;  /* 0x000000ffff097224 */ /* 0x000fe200078e00ff */
[----:B------:R-:W3:Y:S01]  /*1960*/  LDCU UR40, c[0x0][0x370] ;  /* 0x00006e00ff2877ac */ /* 0x000ee20008000800 */
[----:B------:R-:W-:Y:S01]  /*1970*/  IMAD.MOV.U32 R8, RZ, RZ, 0x1 ;  /* 0x00000001ff087424 */ /* 0x000fe200078e00ff */
[----:B------:R-:W4:Y:S01]  /*1980*/  LDCU.64 UR26, c[0x0][0x348] ;  /* 0x00006900ff1a77ac */ /* 0x000f220008000a00 */
[----:B-1----:R-:W-:-:S02]  /*1990*/  UIADD3 UR5, UPT, UPT, UR6, 0x1f, URZ ;  /* 0x0000001f06057890 */ /* 0x002fc4000fffe0ff */
[----:B------:R-:W-:Y:S02]  /*19a0*/  USHF.R.U32.HI UR45, URZ, 0x5, UR28 ;  /* 0x00000005ff2d7899 */ /* 0x000fe4000801161c */
[----:B------:R-:W-:Y:S02]  /*19b0*/  USHF.R.S32.HI UR4, URZ, 0x1f, UR5 ;  /* 0x0000001fff047899 */ /* 0x000fe40008011405 */
[----:B------:R-:W-:Y:S02]  /*19c0*/  UIADD3 UR46, UPT, UPT, UR6, 0x3e, URZ ;  /* 0x0000003e062e7890 */ /* 0x000fe4000fffe0ff */
[----:B------:R-:W-:Y:S02]  /*19d0*/  ULEA.HI UR4, UR4, UR5, URZ, 0x5 ;  /* 0x0000000504047291 */ /* 0x000fe4000f8f28ff */
[----:B------:R-:W-:Y:S02]  /*19e0*/  UIADD3 UR5, UPT, UPT, UR6, -0x1, URZ ;  /* 0xffffffff06057890 */ /* 0x000fe4000fffe0ff */
[----:B------:R-:W-:-:S02]  /*19f0*/  USHF.R.S32.HI UR43, URZ, 0x5, UR4 ;  /* 0x00000005ff2b7899 */ /* 0x000fc40008011404 */
[----:B------:R-:W-:Y:S02]  /*1a00*/  UISETP.GE.U32.AND UP2, UPT, UR5, -0x3f, UPT ;  /* 0xffffffc10500788c */ /* 0x000fe4000bf46070 */
[----:B------:R-:W-:Y:S02]  /*1a10*/  UISETP.LT.U32.AND UP0, UPT, UR43, 0x11, UPT ;  /* 0x000000112b00788c */ /* 0x000fe4000bf01070 */
[----:B--2---:R-:W-:Y:S02]  /*1a20*/  ULEA UR7, UR8, UR7, 0x18 ;  /* 0x0000000708077291 */ /* 0x004fe4000f8ec0ff */
[----:B------:R-:W-:Y:S02]  /*1a30*/  USEL UR41, UR43, 0x11, UP0 ;  /* 0x000000112b297887 */ /* 0x000fe40008000000 */
[----:B------:R-:W-:Y:S02]  /*1a40*/  ULEA UR29, UR28, UR7, 0x1 ;  /* 0x000000071c1d7291 */ /* 0x000fe4000f8e08ff */
[----:B------:R-:W-:-:S02]  /*1a50*/  UIADD3 UR21, UPT, UPT, UR41, -0x1, URZ ;  /* 0xffffffff29157890 */ /* 0x000fc4000fffe0ff */
[----:B------:R-:W-:Y:S01]  /*1a60*/  @UP2 UIADD3 UR21, UPT, UPT, UR41, URZ, URZ ;  /* 0x000000ff29152290 */ /* 0x000fe2000fffe0ff */
[----:B------:R-:W1:Y:S01]  /*1a70*/  LDCU UR39, c[0x0][0x374] ;  /* 0x00006e80ff2777ac */ /* 0x000e620008000800 */
[----:B------:R-:W-:Y:S02]  /*1a80*/  USEL UR24, UR48, 0x2, UP1 ;  /* 0x0000000230187887 */ /* 0x000fe40008800000 */
[----:B------:R-:W-:Y:S02]  /*1a90*/  UIADD3 UR29, UPT, UPT, UR29, 0x4600, URZ ;  /* 0x000046001d1d7890 */ /* 0x000fe4000fffe0ff */
[----:B------:R-:W-:Y:S02]  /*1aa0*/  UIADD3 UR44, UPT, UPT, UR43, -UR41, URZ ;  /* 0x800000292b2c7290 */ /* 0x000fe4000fffe0ff */
[----:B------:R-:W-:Y:S01]  /*1ab0*/  UIADD3 UR21, UPT, UPT, UR21, 0x1, URZ ;  /* 0x0000000115157890 */ /* 0x000fe2000fffe0ff */
[----:B---34-:R-:W-:-:S11]  /*1ac0*/  UMOV UR5, URZ ;  /* 0x000000ff00057c82 */ /* 0x018fd60008000000 */
.L_x_43:
[----:B------:R-:W2:Y:S02]  /*1ad0*/  S2UR UR4, SR_CgaCtaId ;  /* 0x00000000000479c3 */ /* 0x000ea40000008800 */
[----:B--2---:R-:W-:-:S09]  /*1ae0*/  UISETP.NE.AND UP0, UPT, UR4, URZ, UPT ;  /* 0x000000ff0400728c */ /* 0x004fd2000bf05270 */
[----:B------:R-:W-:Y:S05]  /*1af0*/  BRA.U UP0, `(.L_x_24) ;  /* 0x0000000100287547 */ /* 0x000fea000b800000 */
[----:B------:R-:W-:Y:S02]  /*1b00*/  LEA R0, R9, UR7, 0x3 ;  /* 0x0000000709007c11 */ /* 0x000fe4000f8e18ff */
[----:B------:R-:W-:-:S04]  /*1b10*/  SHF.L.U32 R2, R8, 0x1f, RZ ;  /* 0x0000001f08027819 */ /* 0x000fc800000006ff */
[----:B------:R-:W2:Y:S02]  /*1b20*/  SYNCS.PHASECHK.TRANS64.TRYWAIT P0, [R0+URZ+0x1d0], R2 ;  /* 0x0001d002000075a7 */ /* 0x000ea400080011ff */
[----:B--2---:R-:W-:Y:S05]  /*1b30*/  @!P0 BRA `(.L_x_25) ;  /* 0x0000007000cc8947 */ /* 0x004fea0003800000 */
.L_x_152:
[----:B------:R-:W-:Y:S01]  /*1b40*/  VIADD R9, R9, 0x1 ;  /* 0x0000000109097836 */ /* 0x000fe20000000000 */
[----:B------:R2:W-:Y:S04]  /*1b50*/  SYNCS.ARRIVE.TRANS64.A1T0 RZ, [R0+URZ+0x1c0], RZ ;  /* 0x0001c0ff00ff79a7 */ /* 0x0005e800081000ff */
[----:B------:R-:W-:-:S04]  /*1b60*/  ISETP.NE.AND P0, PT, R9, 0x2, PT ;  /* 0x000000020900780c */ /* 0x000fc80003f05270 */
[----:B------:R-:W-:Y:S02]  /*1b70*/  SEL R9, R9, RZ, P0 ;  /* 0x000000ff09097207 */ /* 0x000fe40000000000 */
[----:B--2---:R-:W-:-:S04]  /*1b80*/  SEL R0, RZ, 0x1, P0 ;  /* 0x00000001ff007807 */ /* 0x004fc80000000000 */
[----:B------:R-:W-:-:S07]  /*1b90*/  LOP3.LUT R8, R8, R0, RZ, 0x3c, !PT ;  /* 0x0000000008087212 */ /* 0x000fce00078e3cff */
.L_x_24:
[----:B------:R-:W-:Y:S01]  /*1ba0*/  ULEA UR4, UR5, UR7, 0x3 ;  /* 0x0000000705047291 */ /* 0x000fe2000f8e18ff */
[----:B------:R-:W-:Y:S01]  /*1bb0*/  SHF.L.U32 R0, R12, 0x1f, RZ ;  /* 0x0000001f0c007819 */ /* 0x000fe200000006ff */
[----:B------:R-:W-:Y:S02]  /*1bc0*/  UISETP.GE.U32.AND UP0, UPT, UR46, 0x3f, UPT ;  /* 0x0000003f2e00788c */ /* 0x000fe4000bf06070 */
[----:B------:R-:W-:Y:S02]  /*1bd0*/  USHF.L.U32 UR11, UR20, 0x7, URZ ;  /* 0x00000007140b7899 */ /* 0x000fe400080006ff */
[----:B------:R-:W-:Y:S01]  /*1be0*/  ULEA UR35, UR16, UR45, 0x6 ;  /* 0x0000002d10237291 */ /* 0x000fe2000f8e30ff */
[----:B------:R-:W-:Y:S02]  /*1bf0*/  UMOV UR13, URZ ;  /* 0x000000ff000d7c82 */ /* 0x000fe40008000000 */
[----:B------:R2:W3:Y:S02]  /*1c00*/  SYNCS.PHASECHK.TRANS64.TRYWAIT P0, [UR4+0x88], R0 ;  /* 0x00008800ff0075a7 */ /* 0x0004e40008001104 */
[----:B------:R-:W-:Y:S07]  /*1c10*/  BRA.U !UP0, `(.L_x_26) ;  /* 0x0000000108c07547 */ /* 0x000fee000b800000 */
[----:B------:R-:W-:Y:S01]  /*1c20*/  UMOV UR6, URZ ;  /* 0x000000ff00067c82 */ /* 0x000fe20008000000 */
[----:B------:R-:W-:-:S05]  /*1c30*/  UMOV UR4, UR5 ;  /* 0x0000000500047c82 */ /* 0x000fca0008000000 */
.L_x_32:
[----:B------:R-:W-:Y:S01]  /*1c40*/  ULEA UR33, UR4, UR7, 0x3 ;  /* 0x0000000704217291 */ /* 0x000fe2000f8e18ff */
[----:B---3--:R-:W-:Y:S01]  /*1c50*/  @!P3 MOV R2, 0x3000 ;  /* 0x000030000002b802 */ /* 0x008fe20000000f00 */
[----:B-1-3--:R-:W-:Y:S10]  /*1c60*/  @P0 BRA `(.L_x_27) ;  /* 0x00000000000c0947 */ /* 0x00aff40003800000 */
[----:B------:R-:W-:-:S04]  /*1c70*/  SHF.L.U32 R3, R12, 0x1f, RZ ;  /* 0x0000001f0c037819 */ /* 0x000fc800000006ff */
[----:B------:R-:W3:Y:S02]  /*1c80*/  SYNCS.PHASECHK.TRANS64.TRYWAIT P0, [UR33+0x88], R3 ;  /* 0x00008803ff0075a7 */ /* 0x000ee40008001121 */
[----:B---3--:R-:W-:Y:S05]  /*1c90*/  @!P0 BRA `(.L_x_28) ;  /* 0x0000007000888947 */ /* 0x008fea0003800000 */
.L_x_27:
[----:B------:R3:W-:Y:S01]  /*1ca0*/  @!P3 SYNCS.ARRIVE.TRANS64 RZ, [UR33], R2 ;  /* 0x00000002ffffb9a7 */ /* 0x0007e20008000021 */
[----:B------:R-:W-:-:S04]  /*1cb0*/  ULOP3.LUT UR5, UR24, 0x2, URZ, 0xfc, !UPT ;  /* 0x0000000218057892 */ /* 0x000fc8000f8efcff */
[----:B------:R-:W-:-:S09]  /*1cc0*/  UISETP.NE.AND UP0, UPT, UR5, 0x2, UPT ;  /* 0x000000020500788c */ /* 0x000fd2000bf05270 */
[----:B------:R-:W-:Y:S05]  /*1cd0*/  BRA.U UP0, `(.L_x_29) ;  /* 0x0000000100047547 */ /* 0x000fea000b800000 */
[----:B-1----:R-:W-:Y:S05]  /*1ce0*/  BPT.TRAP 0x1 ;  /* 0x000000040000795c */ /* 0x002fea0000300000 */
.L_x_29:
[----:B------:R-:W-:Y:S04]  /*1cf0*/  BSSY.RECONVERGENT B0, `(.L_x_30) ;  /* 0x0000003000007945 */ /* 0x000fe80003800200 */
[----:B------:R-:W-:Y:S05]  /*1d00*/  @P2 BRA `(.L_x_31) ;  /* 0x0000000000042947 */ /* 0x000fea0003800000 */
[----:B-1----:R-:W-:Y:S05]  /*1d10*/  BPT.TRAP 0x1 ;  /* 0x000000040000795c */ /* 0x002fea0000300000 */
.L_x_31:
[----:B-1----:R-:W-:Y:S05]  /*1d20*/  BSYNC.RECONVERGENT B0 ;  /* 0x0000000000007941 */ /* 0x002fea0003800200 */
.L_x_30:
[----:B------:R-:W-:Y:S02]  /*1d30*/  UIADD3 UR5, UPT, UPT, UR4, 0x1, URZ ;  /* 0x0000000104057890 */ /* 0x000fe4000fffe0ff */
[----:B------:R-:W-:Y:S02]  /*1d40*/  UIADD3 UR16, UP1, UPT, UR26, 0x80, URZ ;  /* 0x000000801a107890 */ /* 0x000fe4000ff3e0ff */
[----:B------:R-:W-:Y:S02]  /*1d50*/  UISETP.NE.AND UP0, UPT, UR5, 0x11, UPT ;  /* 0x000000110500788c */ /* 0x000fe4000bf05270 */
[----:B------:R-:W-:Y:S02]  /*1d60*/  USHF.L.U32 UR34, UR6, 0x5, URZ ;  /* 0x0000000506227899 */ /* 0x000fe400080006ff */
[----:B------:R-:W-:Y:S02]  /*1d70*/  USEL UR9, URZ, 0x1, UP0 ;  /* 0x00000001ff097887 */ /* 0x000fe40008000000 */
[----:B------:R-:W-:-:S02]  /*1d80*/  USEL UR5, UR5, URZ, UP0 ;  /* 0x000000ff05057287 */ /* 0x000fc40008000000 */
[----:B------:R-:W-:Y:S02]  /*1d90*/  UIADD3 UR14, UP0, UPT, UR26, 0x180, URZ ;  /* 0x000001801a0e7890 */ /* 0x000fe4000ff1e0ff */
[----:B------:R-:W-:Y:S01]  /*1da0*/  ULEA UR8, UR5, UR7, 0x3 ;  /* 0x0000000705087291 */ /* 0x000fe2000f8e18ff */
[----:B------:R-:W-:Y:S01]  /*1db0*/  LOP3.LUT R12, R12, UR9, RZ, 0x3c, !PT ;  /* 0x000000090c0c7c12 */ /* 0x000fe2000f8e3cff */
[----:B------:R-:W-:Y:S02]  /*1dc0*/  ULEA UR9, UR4, UR28, 0xb ;  /* 0x0000001c04097291 */ /* 0x000fe4000f8e58ff */
[----:B------:R-:W-:Y:S01]  /*1dd0*/  UIADD3.X UR17, UPT, UPT, URZ, UR27, URZ, UP1, !UPT ;  /* 0x0000001bff117290 */ /* 0x000fe20008ffe4ff */
[----:B--2---:R-:W-:Y:S01]  /*1de0*/  SHF.L.U32 R0, R12, 0x1f, RZ ;  /* 0x0000001f0c007819 */ /* 0x004fe200000006ff */
[----:B------:R-:W-:Y:S02]  /*1df0*/  ULEA UR9, UR9, UR7, 0x1 ;  /* 0x0000000709097291 */ /* 0x000fe4000f8e08ff */
[----:B------:R-:W-:Y:S01]  /*1e00*/  UIADD3.X UR15, UPT, UPT, URZ, UR27, URZ, UP0, !UPT ;  /* 0x0000001bff0f7290 */ /* 0x000fe200087fe4ff */
[----:B------:R4:W1:Y:S01]  /*1e10*/  SYNCS.PHASECHK.TRANS64.TRYWAIT P0, [UR8+0x88], R0 ;  /* 0x00008800ff0075a7 */ /* 0x0008620008001108 */
[----:B------:R-:W-:-:S02]  /*1e20*/  ULEA UR8, UR4, UR7, 0xd ;  /* 0x0000000704087291 */ /* 0x000fc4000f8e68ff */
[----:B------:R-:W-:Y:S02]  /*1e30*/  UIADD3 UR32, UPT, UPT, UR9, 0x4600, URZ ;  /* 0x0000460009207890 */ /* 0x000fe4000fffe0ff */
[----:B------:R-:W-:Y:S01]  /*1e40*/  UIADD3 UR8, UPT, UPT, UR8, 0x15600, URZ ;  /* 0x0001560008087890 */ /* 0x000fe2000fffe0ff */
[----:B------:R-:W-:Y:S01]  /*1e50*/  UMOV UR13, 0xf0000 ;  /* 0x000f0000000d7882 */ /* 0x000fe20000000000 */
[----:B------:R-:W-:Y:S01]  /*1e60*/  UMOV UR18, 0x0 ;  /* 0x0000000000127882 */ /* 0x000fe20000000000 */
[----:B------:R-:W-:Y:S01]  /*1e70*/  UMOV UR19, 0x10000000 ;  /* 0x1000000000137882 */ /* 0x000fe20000000000 */
[----:B------:R-:W-:Y:S01]  /*1e80*/  UMOV UR12, UR36 ;  /* 0x00000024000c7c82 */ /* 0x000fe20008000000 */
[----:B------:R-:W-:Y:S01]  /*1e90*/  UMOV UR9, UR33 ;  /* 0x0000002100097c82 */ /* 0x000fe20008000000 */
[----:B------:R-:W-:Y:S01]  /*1ea0*/  UMOV UR10, UR34 ;  /* 0x00000022000a7c82 */ /* 0x000fe20008000000 */
[----:B------:R2:W-:Y:S01]  /*1eb0*/  UTMALDG.3D.MULTICAST [UR32], [UR16], UR13, desc[UR18] ;  /* 0x00001220100073b4 */ /* 0x0005e2000801180d */
[----:B------:R-:W-:Y:S01]  /*1ec0*/  UIADD3 UR6, UPT, UPT, UR6, 0x1, URZ ;  /* 0x0000000106067890 */ /* 0x000fe2000fffe0ff */
[----:B------:R-:W-:-:S03]  /*1ed0*/  UMOV UR4, UR5 ;  /* 0x0000000500047c82 */ /* 0x000fc60008000000 */
[----:B------:R-:W-:Y:S01]  /*1ee0*/  UISETP.NE.AND UP0, UPT, UR6, UR21, UPT ;  /* 0x000000150600728c */ /* 0x000fe2000bf05270 */
[----:B------:R4:W-:Y:S01]  /*1ef0*/  UTMALDG.3D [UR8], [UR14], desc[UR18] ;  /* 0x000012080e0075b4 */ /* 0x0009e20008011000 */
[----:B--2---:R-:W-:-:S07]  /*1f00*/  UMOV UR13, UR21 ;  /* 0x00000015000d7c82 */ /* 0x004fce0008000000 */
[----:B----4-:R-:W-:Y:S05]  /*1f10*/  BRA.U UP0, `(.L_x_32) ;  /* 0xfffffffd00487547 */ /* 0x010fea000b83ffff */
.L_x_26:
[----:B------:R-:W-:Y:S01]  /*1f20*/  ULEA UR4, UR5, UR7, 0x3 ;  /* 0x0000000705047291 */ /* 0x000fe2000f8e18ff */
[----:B--2---:R-:W-:Y:S01]  /*1f30*/  SHF.L.U32 R0, R12, 0x1f, RZ ;  /* 0x0000001f0c007819 */ /* 0x004fe200000006ff */
[----:B------:R-:W-:Y:S01]  /*1f40*/  @!P1 SYNCS.ARRIVE.TRANS64.A1T0 RZ, [UR7+0x158], RZ ;  /* 0x000158ffffff99a7 */ /* 0x000fe20008100007 */
[----:B------:R-:W-:-:S06]  /*1f50*/  UISETP.GT.AND UP0, UPT, UR43, UR41, UPT ;  /* 0x000000292b00728c */ /* 0x000fcc000bf04270 */
[----:B-1-3--:R1:W2:Y:S03]  /*1f60*/  SYNCS.PHASECHK.TRANS64.TRYWAIT P0, [UR4+0x88], R0 ;  /* 0x00008800ff0075a7 */ /* 0x00a2a60008001104 */
[----:B------:R-:W-:Y:S05]  /*1f70*/  BRA.U !UP0, `(.L_x_33) ;  /* 0x0000000108bc7547 */ /* 0x000fea000b800000 */
[----:B------:R-:W-:Y:S01]  /*1f80*/  UIADD3 UR25, UPT, UPT, UR44, UR13, URZ ;  /* 0x0000000d2c197290 */ /* 0x000fe2000fffe0ff */
[----:B------:R-:W-:-:S11]  /*1f90*/  UMOV UR4, UR5 ;  /* 0x0000000500047c82 */ /* 0x000fd60008000000 */
.L_x_39:
[----:B------:R-:W-:Y:S01]  /*1fa0*/  ULEA UR17, UR4, UR7, 0x3 ;  /* 0x0000000704117291 */ /* 0x000fe2000f8e18ff */
[----:B--2---:R-:W-:Y:S01]  /*1fb0*/  @!P3 MOV R2, 0x3000 ;  /* 0x000030000002b802 */ /* 0x004fe20000000f00 */
[----:B--2-4-:R-:W-:Y:S10]  /*1fc0*/  @P0 BRA `(.L_x_34) ;  /* 0x00000000000c0947 */ /* 0x014ff40003800000 */
[----:B------:R-:W-:-:S04]  /*1fd0*/  SHF.L.U32 R3, R12, 0x1f, RZ ;  /* 0x0000001f0c037819 */ /* 0x000fc800000006ff */
[----:B------:R-:W2:Y:S02]  /*1fe0*/  SYNCS.PHASECHK.TRANS64.TRYWAIT P0, [UR17+0x88], R3 ;  /* 0x00008803ff0075a7 */ /* 0x000ea40008001111 */
[----:B--2---:R-:W-:Y:S05]  /*1ff0*/  @!P0 BRA `(.L_x_35) ;  /* 0x0000006c00c88947 */ /* 0x004fea0003800000 */
.L_x_34:
[----:B------:R2:W-:Y:S01]  /*2000*/  @!P3 SYNCS.ARRIVE.TRANS64 RZ, [UR17], R2 ;  /* 0x00000002ffffb9a7 */ /* 0x0005e20008000011 */
[----:B------:R-:W-:-:S04]  /*2010*/  ULOP3.LUT UR5, UR24, 0x2, URZ, 0xfc, !UPT ;  /* 0x0000000218057892 */ /* 0x000fc8000f8efcff */
[----:B------:R-:W-:-:S09]  /*2020*/  UISETP.NE.AND UP0, UPT, UR5, 0x2, UPT ;  /* 0x000000020500788c */ /* 0x000fd2000bf05270 */
[----:B------:R-:W-:Y:S05]  /*2030*/  BRA.U UP0, `(.L_x_36) ;  /* 0x0000000100047547 */ /* 0x000fea000b800000 */
[----:B------:R-:W-:Y:S05]  /*2040*/  BPT.TRAP 0x1 ;  /* 0x000000040000795c */ /* 0x000fea0000300000 */
.L_x_36:
[----:B------:R-:W-:Y:S04]  /*2050*/  BSSY.RECONVERGENT B0, `(.L_x_37) ;  /* 0x0000003000007945 */ /* 0x000fe80003800200 */
[----:B------:R-:W-:Y:S05]  /*2060*/  @P2 BRA `(.L_x_38) ;  /* 0x0000000000042947 */ /* 0x000fea0003800000 */
[----:B------:R-:W-:Y:S05]  /*2070*/  BPT.TRAP 0x1 ;  /* 0x000000040000795c */ /* 0x000fea0000300000 */
.L_x_38:
[----:B------:R-:W-:Y:S05]  /*2080*/  BSYNC.RECONVERGENT B0 ;  /* 0x0000000000007941 */ /* 0x000fea0003800200 */
.L_x_37:
[----:B------:R-:W-:Y:S02]  /*2090*/  UIADD3 UR5, UPT, UPT, UR4, 0x1, URZ ;  /* 0x0000000104057890 */ /* 0x000fe4000fffe0ff */
[----:B------:R-:W-:Y:S02]  /*20a0*/  UIADD3 UR14, UP1, UPT, UR26, 0x80, URZ ;  /* 0x000000801a0e7890 */ /* 0x000fe4000ff3e0ff */
[----:B------:R-:W-:Y:S02]  /*20b0*/  UISETP.NE.AND UP0, UPT, UR5, 0x11, UPT ;  /* 0x000000110500788c */ /* 0x000fe4000bf05270 */
[----:B------:R-:W-:Y:S02]  /*20c0*/  USHF.L.U32 UR18, UR13, 0x5, URZ ;  /* 0x000000050d127899 */ /* 0x000fe400080006ff */
[----:B------:R-:W-:Y:S02]  /*20d0*/  USEL UR8, URZ, 0x1, UP0 ;  /* 0x00000001ff087887 */ /* 0x000fe40008000000 */
[----:B------:R-:W-:-:S02]  /*20e0*/  USEL UR5, UR5, URZ, UP0 ;  /* 0x000000ff05057287 */ /* 0x000fc40008000000 */
[----:B------:R-:W-:Y:S02]  /*20f0*/  UIADD3 UR22, UP0, UPT, UR26, 0x180, URZ ;  /* 0x000001801a167890 */ /* 0x000fe4000ff1e0ff */
[----:B------:R-:W-:Y:S01]  /*2100*/  LOP3.LUT R12, R12, UR8, RZ, 0x3c, !PT ;  /* 0x000000080c0c7c12 */ /* 0x000fe2000f8e3cff */
[----:B------:R-:W-:Y:S02]  /*2110*/  ULEA UR6, UR5, UR7, 0x3 ;  /* 0x0000000705067291 */ /* 0x000fe4000f8e18ff */
[----:B------:R-:W-:Y:S01]  /*2120*/  ULEA UR8, UR4, UR7, 0xd ;  /* 0x0000000704087291 */ /* 0x000fe2000f8e68ff */
[----:B-1----:R-:W-:Y:S01]  /*2130*/  SHF.L.U32 R0, R12, 0x1f, RZ ;  /* 0x0000001f0c007819 */ /* 0x002fe200000006ff */
[----:B------:R-:W-:Y:S02]  /*2140*/  ULEA UR16, UR4, UR29, 0xc ;  /* 0x0000001d04107291 */ /* 0x000fe4000f8e60ff */
[----:B------:R-:W-:Y:S02]  /*2150*/  UIADD3.X UR15, UPT, UPT, URZ, UR27, URZ, UP1, !UPT ;  /* 0x0000001bff0f7290 */ /* 0x000fe40008ffe4ff */
[----:B------:R-:W-:Y:S01]  /*2160*/  UIADD3 UR8, UPT, UPT, UR8, 0x15600, URZ ;  /* 0x0001560008087890 */ /* 0x000fe2000fffe0ff */
[----:B------:R3:W4:Y:S01]  /*2170*/  SYNCS.PHASECHK.TRANS64.TRYWAIT P0, [UR6+0x88], R0 ;  /* 0x00008800ff0075a7 */ /* 0x0007220008001106 */
[----:B------:R-:W-:Y:S01]  /*2180*/  UIADD3.X UR23, UPT, UPT, URZ, UR27, URZ, UP0, !UPT ;  /* 0x0000001bff177290 */ /* 0x000fe200087fe4ff */
[----:B------:R-:W-:Y:S01]  /*2190*/  UMOV UR6, 0xf0000 ;  /* 0x000f000000067882 */ /* 0x000fe20000000000 */
[----:B------:R-:W-:Y:S01]  /*21a0*/  UMOV UR30, 0x0 ;  /* 0x00000000001e7882 */ /* 0x000fe20000000000 */
[----:B------:R-:W-:Y:S01]  /*21b0*/  UMOV UR31, 0x10000000 ;  /* 0x10000000001f7882 */ /* 0x000fe20000000000 */
[----:B------:R-:W-:Y:S01]  /*21c0*/  UMOV UR19, UR35 ;  /* 0x0000002300137c82 */ /* 0x000fe20008000000 */
[----:B------:R-:W-:Y:S01]  /*21d0*/  UMOV UR20, UR36 ;  /* 0x0000002400147c82 */ /* 0x000fe20008000000 */
[----:B------:R-:W-:Y:S01]  /*21e0*/  UMOV UR12, UR36 ;  /* 0x00000024000c7c82 */ /* 0x000fe20008000000 */
[----:B------:R-:W-:Y:S01]  /*21f0*/  UMOV UR9, UR17 ;  /* 0x0000001100097c82 */ /* 0x000fe20008000000 */
[----:B------:R-:W-:Y:S01]  /*2200*/  UMOV UR10, UR18 ;  /* 0x00000012000a7c82 */ /* 0x000fe20008000000 */
[----:B------:R3:W-:Y:S01]  /*2210*/  UTMALDG.3D.MULTICAST [UR16], [UR14], UR6, desc[UR30] ;  /* 0x00001e100e0073b4 */ /* 0x0007e20008011806 */
[----:B------:R-:W-:Y:S01]  /*2220*/  UIADD3 UR13, UPT, UPT, UR13, 0x1, URZ ;  /* 0x000000010d0d7890 */ /* 0x000fe2000fffe0ff */
[----:B------:R-:W-:-:S03]  /*2230*/  UMOV UR4, UR5 ;  /* 0x0000000500047c82 */ /* 0x000fc60008000000 */
[----:B------:R-:W-:Y:S01]  /*2240*/  UISETP.NE.AND UP0, UPT, UR13, UR25, UPT ;  /* 0x000000190d00728c */ /* 0x000fe2000bf05270 */
[----:B------:R3:W-:Y:S08]  /*2250*/  UTMALDG.3D [UR8], [UR22], desc[UR30] ;  /* 0x00001e08160075b4 */ /* 0x0007f00008011000 */
[----:B---3--:R-:W-:Y:S05]  /*2260*/  BRA.U UP0, `(.L_x_39) ;  /* 0xfffffffd004c7547 */ /* 0x008fea000b83ffff */
.L_x_33:
[C---:B------:R-:W-:Y:S01]  /*2270*/  LEA R3, R11.reuse, UR7, 0x3 ;  /* 0x000000070b037c11 */ /* 0x040fe2000f8e18ff */
[----:B------:R-:W-:Y:S01]  /*2280*/  NOP ;  /* 0x0000000000007918 */ /* 0x000fe20000000000 */
[----:B-1----:R-:W-:Y:S02]  /*2290*/  SHF.L.U32 R0, R10, 0x1f, RZ ;  /* 0x0000001f0a007819 */ /* 0x002fe400000006ff */
[----:B------:R-:W-:Y:S02]  /*22a0*/  LEA R4, R11, UR7, 0x4 ;  /* 0x000000070b047c11 */ /* 0x000fe4000f8e20ff */
[----:B--2-4-:R-:W1:Y:S02]  /*22b0*/  SYNCS.PHASECHK.TRANS64.TRYWAIT P0, [R3+URZ+0x160], R0 ;  /* 0x00016000030075a7 */ /* 0x014e6400080011ff */
[----:B-1----:R-:W-:Y:S05]  /*22c0*/  @!P0 BRA `(.L_x_40) ;  /* 0x0000006c002c8947 */ /* 0x002fea0003800000 */
.L_x_155:
[----:B------:R-:W2:Y:S01]  /*22d0*/  LDS.128 R4, [R4+0x1f0] ;  /* 0x0001f00004047984 */ /* 0x000ea20000000c00 */
[----:B------:R-:W-:Y:S01]  /*22e0*/  UISETP.GE.AND UP0, UPT, UR42, 0x1, UPT ;  /* 0x000000012a00788c */ /* 0x000fe2000bf06270 */
[----:B------:R-:W-:Y:S01]  /*22f0*/  @!PT LDS RZ, [RZ] ;  /* 0x00000000fffff984 */ /* 0x000fe20000000800 */
[----:B------:R-:W-:Y:S01]  /*2300*/  @!PT LDS RZ, [RZ] ;  /* 0x00000000fffff984 */ /* 0x000fe20000000800 */
[----:B------:R-:W-:Y:S01]  /*2310*/  @!PT LDS RZ, [RZ] ;  /* 0x00000000fffff984 */ /* 0x000fe20000000800 */
[----:B------:R-:W-:Y:S01]  /*2320*/  @!PT LDS RZ, [RZ] ;  /* 0x00000000fffff984 */ /* 0x000fe20000000800 */
[----:B------:R3:W-:Y:S06]  /*2330*/  MEMBAR.ALL.CTA ;  /* 0x0000000000007992 */ /* 0x0007ec0000008000 */
[----:B---3--:R-:W3:Y:S01]  /*2340*/  FENCE.VIEW.ASYNC.S ;  /* 0x00000000000073c6 */ /* 0x008ee20000000000 */
[----:B--2---:R-:W-:-:S13]  /*2350*/  LOP3.LUT P0, RZ, R6, 0x1, RZ, 0xc0, !PT ;  /* 0x0000000106ff7812 */ /* 0x004fda000780c0ff */
[----:B---3--:R-:W-:Y:S01]  /*2360*/  VOTEU.ANY UP1, P0 ;  /* 0x0000000000ff7886 */ /* 0x008fe20000020100 */
[----:B------:R-:W-:-:S13]  /*2370*/  PLOP3.LUT P0, PT, PT, PT, UP1, 0x80, 0x8 ;  /* 0x000000000008781c */ /* 0x000fda0003f0f018 */
[----:B-1----:R-:W-:Y:S02]  /*2380*/  @P0 LOP3.LUT R0, R5, 0xffff, RZ, 0xc0, !PT ;  /* 0x0000ffff05000812 */ /* 0x002fe400078ec0ff */
[----:B------:R-:W-:Y:S02]  /*2390*/  @P0 MOV R2, R4 ;  /* 0x0000000400020202 */ /* 0x000fe40000000f00 */
[----:B------:R-:W-:Y:S01]  /*23a0*/  @P0 R2UR UR6, R0 ;  /* 0x00000000000602ca */ /* 0x000fe200000e0000 */
[----:B------:R-:W-:Y:S01]  /*23b0*/  VIADD R0, R3, 0x170 ;  /* 0x0000017003007836 */ /* 0x000fe20000000000 */
[----:B------:R-:W-:Y:S02]  /*23c0*/  @P0 SHF.R.U32.HI R4, RZ, 0x10, R5 ;  /* 0x00000010ff040819 */ /* 0x000fe40000011605 */
[----:B------:R-:W-:Y:S02]  /*23d0*/  @P0 R2UR UR8, R2 ;  /* 0x00000000020802ca */ /* 0x000fe400000e0000 */
[----:B------:R-:W-:-:S02]  /*23e0*/  PRMT R0, RZ, 0x654, R0 ;  /* 0x00000654ff007816 */ /* 0x000fc40000000000 */
[----:B------:R-:W-:Y:S02]  /*23f0*/  @P0 R2UR UR4, R4 ;  /* 0x00000000040402ca */ /* 0x000fe400000e0000 */
[----:B------:R1:W-:Y:S03]  /*2400*/  SYNCS.ARRIVE.TRANS64.RED.A1T0 RZ, [R0+URZ], RZ ;  /* 0x000000ff00ff79a7 */ /* 0x0003e600081004ff */
[----:B------:R-:W-:-:S04]  /*2410*/  @UP1 UMOV UR37, UR6 ;  /* 0x0000000600251c82 */ /* 0x000fc80008000000 */
[----:B------:R-:W-:-:S04]  /*2420*/  @UP1 UMOV UR38, UR8 ;  /* 0x0000000800261c82 */ /* 0x000fc80008000000 */
[----:B------:R-:W-:Y:S01]  /*2430*/  @UP1 UMOV UR36, UR4 ;  /* 0x0000000400241c82 */ /* 0x000fe20008000000 */
[----:B------:R-:W-:Y:S05]  /*2440*/  BRA.U !UP0, `(.L_x_41) ;  /* 0x0000000108d47547 */ /* 0x000fea000b800000 */
[----:B------:R-:W2:Y:S01]  /*2450*/  LDCU.128 UR12, c[0x0][0xb10] ;  /* 0x00016200ff0c77ac */ /* 0x000ea20008000c00 */
[----:B------:R-:W3:Y:S01]  /*2460*/  LDCU UR25, c[0x0][0xb20] ;  /* 0x00016400ff1977ac */ /* 0x000ee20008000800 */
[----:B------:R-:W4:Y:S01]  /*2470*/  LDCU UR20, c[0x0][0xb0c] ;  /* 0x00016180ff1477ac */ /* 0x000f220008000800 */
[----:B------:R-:W1:Y:S01]  /*2480*/  LDCU.64 UR10, c[0x0][0xb28] ;  /* 0x00016500ff0a77ac */ /* 0x000e620008000a00 */
[----:B------:R-:W-:Y:S02]  /*2490*/  UISETP.NE.AND UP3, UPT, UR42, 0x1, UPT ;  /* 0x000000012a00788c */ /* 0x000fe4000bf65270 */
[----:B--2---:R-:W-:Y:S02]  /*24a0*/  UIMAD.WIDE.U32 UR16, UR39, UR15, URZ ;  /* 0x0000000f271072a5 */ /* 0x004fe4000f8e00ff */
[----:B------:R-:W-:Y:S02]  /*24b0*/  UIMAD.WIDE.U32 UR8, UR40, UR12, URZ ;  /* 0x0000000c280872a5 */ /* 0x000fe4000f8e00ff */
[----:B------:R-:W-:-:S02]  /*24c0*/  UISETP.NE.AND UP0, UPT, UR14, 0x1, UPT ;  /* 0x000000010e00788c */ /* 0x000fc4000bf05270 */
[----:B------:R-:W-:Y:S01]  /*24d0*/  UIMAD.WIDE.U32 UR22, UR37, UR15, URZ ;  /* 0x0000000f251672a5 */ /* 0x000fe2000f8e00ff */
[----:B------:R-:W-:Y:S02]  /*24e0*/  UMOV UR16, UR17 ;  /* 0x0000001100107c82 */ /* 0x000fe40008000000 */
[----:B------:R-:W-:Y:S01]  /*24f0*/  UMOV UR8, UR9 ;  /* 0x0000000900087c82 */ /* 0x000fe20008000000 */
[----:B---3--:R-:W-:Y:S02]  /*2500*/  USHF.R.U32.HI UR16, URZ, UR25, UR16 ;  /* 0x00000019ff107299 */ /* 0x008fe40008011610 */
[----:B----4-:R-:W-:Y:S02]  /*2510*/  UISETP.NE.AND UP2, UPT, UR20, 0x1, UPT ;  /* 0x000000011400788c */ /* 0x010fe4000bf45270 */
[----:B------:R-:W-:Y:S02]  /*2520*/  USHF.R.U32.HI UR8, URZ, UR13, UR8 ;  /* 0x0000000dff087299 */ /* 0x000fe40008011608 */
[----:B------:R-:W-:-:S02]  /*2530*/  USEL UR6, UR39, UR16, !UP0 ;  /* 0x0000001027067287 */ /* 0x000fc4000c000000 */
[----:B------:R-:W-:Y:S02]  /*2540*/  USEL UR8, UR40, UR8, !UP2 ;  /* 0x0000000828087287 */ /* 0x000fe4000d000000 */
[----:B-1----:R-:W-:Y:S01]  /*2550*/  UIMAD.WIDE.U32 UR16, UR6, UR10, URZ ;  /* 0x0000000a061072a5 */ /* 0x002fe2000f8e00ff */
[----:B------:R-:W-:Y:S01]  /*2560*/  UMOV UR4, UR23 ;  /* 0x0000001700047c82 */ /* 0x000fe20008000000 */
[----:B------:R-:W-:Y:S02]  /*2570*/  UIMAD.WIDE.U32 UR18, UR38, UR12, URZ ;  /* 0x0000000c261272a5 */ /* 0x000fe4000f8e00ff */
[----:B------:R-:W-:-:S03]  /*2580*/  UIMAD.WIDE.U32 UR22, UR8, UR10, URZ ;  /* 0x0000000a081672a5 */ /* 0x000fc6000f8e00ff */
[----:B------:R-:W-:Y:S01]  /*2590*/  UMOV UR16, UR17 ;  /* 0x0000001100107c82 */ /* 0x000fe20008000000 */
[----:B------:R-:W-:Y:S02]  /*25a0*/  USHF.R.U32.HI UR4, URZ, UR25, UR4 ;  /* 0x00000019ff047299 */ /* 0x000fe40008011604 */
[----:B------:R-:W-:Y:S01]  /*25b0*/  @UP3 USHF.R.U32.HI UR6, URZ, UR11, UR16 ;  /* 0x0000000bff063299 */ /* 0x000fe20008011610 */
[----:B------:R-:W-:Y:S01]  /*25c0*/  UMOV UR18, UR19 ;  /* 0x0000001300127c82 */ /* 0x000fe20008000000 */
[----:B------:R-:W-:Y:S01]  /*25d0*/  UMOV UR22, UR23 ;  /* 0x0000001700167c82 */ /* 0x000fe20008000000 */
[----:B------:R-:W-:Y:S02]  /*25e0*/  USHF.R.U32.HI UR13, URZ, UR13, UR18 ;  /* 0x0000000dff0d7299 */ /* 0x000fe40008011612 */
[----:B------:R-:W-:Y:S02]  /*25f0*/  USEL UR4, UR37, UR4, !UP0 ;  /* 0x0000000425047287 */ /* 0x000fe4000c000000 */
[----:B------:R-:W-:-:S02]  /*2600*/  @UP3 USHF.R.U32.HI UR8, URZ, UR11, UR22 ;  /* 0x0000000bff083299 */ /* 0x000fc40008011616 */
[----:B------:R-:W-:Y:S02]  /*2610*/  UIMAD UR9, UR42, UR6, URZ ;  /* 0x000000062a0972a4 */ /* 0x000fe4000f8e02ff */
[----:B------:R-:W-:Y:S02]  /*2620*/  USEL UR6, UR38, UR13, !UP2 ;  /* 0x0000000d26067287 */ /* 0x000fe4000d000000 */
[----:B------:R-:W-:Y:S02]  /*2630*/  UIMAD UR12, UR42, UR8, URZ ;  /* 0x000000082a0c72a4 */ /* 0x000fe4000f8e02ff */
[----:B------:R-:W-:Y:S02]  /*2640*/  UISETP.GE.AND UP0, UPT, UR4, UR9, UPT ;  /* 0x000000090400728c */ /* 0x000fe4000bf06270 */
[----:B------:R-:W-:Y:S02]  /*2650*/  UIMAD.WIDE.U32 UR16, UR4, UR10, URZ ;  /* 0x0000000a041072a5 */ /* 0x000fe4000f8e00ff */
[----:B------:R-:W-:-:S02]  /*2660*/  UISETP.GE.OR UP0, UPT, UR6, UR12, UP0 ;  /* 0x0000000c0600728c */ /* 0x000fc40008706670 */
        /* <DEDUP_REMOVED lines=19> */
.L_x_41:
[----:B------:R-:W2:Y:S02]  /*27a0*/  LDCU UR4, c[0x0][0xb30] ;  /* 0x00016600ff0477ac */ /* 0x000ea40008000800 */
[----:B--2---:R-:W-:-:S09]  /*27b0*/  UISETP.NE.AND UP0, UPT, UR4, 0x1, UPT ;  /* 0x000000010400788c */ /* 0x004fd2000bf05270 */
[----:B------:R-:W-:Y:S05]  /*27c0*/  BRA.U UP0, `(.L_x_42) ;  /* 0x0000000100447547 */ /* 0x000fea000b800000 */
[----:B------:R-:W2:Y:S01]  /*27d0*/  LDCU.128 UR12, c[0x0][0xb10] ;  /* 0x00016200ff0c77ac */ /* 0x000ea20008000c00 */
[----:B------:R-:W3:Y:S01]  /*27e0*/  LDCU UR16, c[0x0][0xb0c] ;  /* 0x00016180ff1077ac */ /* 0x000ee20008000800 */
[----:B------:R-:W4:Y:S01]  /*27f0*/  LDCU UR17, c[0x0][0xb20] ;  /* 0x00016400ff1177ac */ /* 0x000f220008000800 */
[----:B--2---:R-:W-:Y:S02]  /*2800*/  UIMAD.WIDE.U32 UR10, UR38, UR12, URZ ;  /* 0x0000000c260a72a5 */ /* 0x004fe4000f8e00ff */
[----:B------:R-:W-:Y:S02]  /*2810*/  UIMAD.WIDE.U32 UR8, UR37, UR15, URZ ;  /* 0x0000000f250872a5 */ /* 0x000fe4000f8e00ff */
[----:B---3--:R-:W-:Y:S02]  /*2820*/  UISETP.NE.AND UP2, UPT, UR16, 0x1, UPT ;  /* 0x000000011000788c */ /* 0x008fe4000bf45270 */
[----:B------:R-:W-:Y:S01]  /*2830*/  UISETP.NE.AND UP0, UPT, UR14, 0x1, UPT ;  /* 0x000000010e00788c */ /* 0x000fe2000bf05270 */
[----:B------:R-:W-:-:S02]  /*2840*/  UMOV UR6, UR11 ;  /* 0x0000000b00067c82 */ /* 0x000fc40008000000 */
[----:B------:R-:W-:Y:S01]  /*2850*/  UMOV UR4, UR9 ;  /* 0x0000000900047c82 */ /* 0x000fe20008000000 */
[----:B------:R-:W-:Y:S02]  /*2860*/  USHF.R.U32.HI UR6, URZ, UR13, UR6 ;  /* 0x0000000dff067299 */ /* 0x000fe40008011606 */
[----:B----4-:R-:W-:Y:S02]  /*2870*/  USHF.R.U32.HI UR4, URZ, UR17, UR4 ;  /* 0x00000011ff047299 */ /* 0x010fe40008011604 */
[----:B------:R-:W-:Y:S02]  /*2880*/  USEL UR6, UR38, UR6, !UP2 ;  /* 0x0000000626067287 */ /* 0x000fe4000d000000 */
[----:B------:R-:W-:-:S04]  /*2890*/  USEL UR4, UR37, UR4, !UP0 ;  /* 0x0000000425047287 */ /* 0x000fc8000c000000 */
[----:B------:R-:W-:Y:S02]  /*28a0*/  UIADD3 UR8, UPT, UPT, UR6, -UR4, URZ ;  /* 0x8000000406087290 */ /* 0x000fe4000fffe0ff */
[----:B------:R-:W-:Y:S02]  /*28b0*/  UIADD3 UR4, UPT, UPT, -UR6, UR4, URZ ;  /* 0x0000000406047290 */ /* 0x000fe4000fffe1ff */
[----:B------:R-:W-:Y:S02]  /*28c0*/  UIMAD UR37, UR8, UR14, UR37 ;  /* 0x0000000e082572a4 */ /* 0x000fe4000f8e0225 */
[----:B------:R-:W-:-:S12]  /*28d0*/  UIMAD UR38, UR4, UR16, UR38 ;  /* 0x00000010042672a4 */ /* 0x000fd8000f8e0226 */
.L_x_42:
[----:B------:R-:W-:Y:S01]  /*28e0*/  VIADD R11, R11, 0x1 ;  /* 0x000000010b0b7836 */ /* 0x000fe20000000000 */
[----:B------:R-:W-:Y:S02]  /*28f0*/  R2UR UR6, R48 ;  /* 0x00000000300672ca */ /* 0x000fe400000e0000 */
[----:B------:R-:W-:Y:S02]  /*2900*/  R2UR UR4, R47 ;  /* 0x000000002f0472ca */ /* 0x000fe400000e0000 */
[C---:B------:R-:W-:Y:S02]  /*2910*/  ISETP.NE.AND P0, PT, R11.reuse, 0x2, PT ;  /* 0x000000020b00780c */ /* 0x040fe40003f05270 */
[----:B------:R-:W-:Y:S02]  /*2920*/  PLOP3.LUT P1, PT, PT, PT, PT, 0x80, 0x8 ;  /* 0x000000000008781c */ /* 0x000fe40003f2f070 */
[----:B-1----:R-:W-:Y:S02]  /*2930*/  SEL R0, RZ, 0x1, P0 ;  /* 0x00000001ff007807 */ /* 0x002fe40000000000 */
[----:B------:R-:W-:-:S02]  /*2940*/  SEL R11, R11, RZ, P0 ;  /* 0x000000ff0b0b7207 */ /* 0x000fc40000000000 */
[----:B------:R-:W-:Y:S01]  /*2950*/  LOP3.LUT R10, R10, R0, RZ, 0x3c, !PT ;  /* 0x000000000a0a7212 */ /* 0x000fe200078e3cff */
[----:B------:R-:W-:Y:S02]  /*2960*/  UIADD3 UR16, UPT, UPT, UR38, UR6, URZ ;  /* 0x0000000626107290 */ /* 0x000fe4000fffe0ff */
[----:B------:R-:W-:Y:S01]  /*2970*/  UIADD3 UR20, UPT, UPT, UR37, UR4, URZ ;  /* 0x0000000425147290 */ /* 0x000fe2000fffe0ff */
[----:B------:R-:W-:Y:S11]  /*2980*/  BRA.U UP1, `(.L_x_43) ;  /* 0xfffffff101507547 */ /* 0x000ff6000b83ffff */
[----:B------:R-:W-:Y:S01]  /*2990*/  UIADD3 UR7, UPT, UPT, UR7, 0x88, URZ ;  /* 0x0000008807077890 */ /* 0x000fe2000fffe0ff */
[----:B------:R-:W-:-:S03]  /*29a0*/  SHF.L.U32 R2, R12, 0x1f, RZ ;  /* 0x0000001f0c027819 */ /* 0x000fc600000006ff */
[----:B------:R-:W-:-:S09]  /*29b0*/  ULEA UR4, UR5, UR7, 0x3 ;  /* 0x0000000705047291 */ /* 0x000fd2000f8e18ff */
[----:B------:R-:W1:Y:S02]  /*29c0*/  SYNCS.PHASECHK.TRANS64.TRYWAIT P0, [UR4], R2 ;  /* 0x00000002ff0075a7 */ /* 0x000e640008001104 */
[----:B-1----:R-:W-:Y:S05]  /*29d0*/  @!P0 BRA `(.L_x_44) ;  /* 0x00000064007c8947 */ /* 0x002fea0003800000 */
.L_x_157:
[----:B------:R-:W-:-:S04]  /*29e0*/  UIADD3 UR4, UPT, UPT, UR5, 0x1, URZ ;  /* 0x0000000105047890 */ /* 0x000fc8000fffe0ff */
[----:B------:R-:W-:-:S04]  /*29f0*/  UISETP.NE.AND UP0, UPT, UR4, 0x11, UPT ;  /* 0x000000110400788c */ /* 0x000fc8000bf05270 */
[----:B------:R-:W-:Y:S02]  /*2a00*/  USEL UR6, URZ, 0x1, UP0 ;  /* 0x00000001ff067887 */ /* 0x000fe40008000000 */
[----:B------:R-:W-:-:S04]  /*2a10*/  USEL UR4, UR4, URZ, UP0 ;  /* 0x000000ff04047287 */ /* 0x000fc80008000000 */
[----:B------:R-:W-:Y:S01]  /*2a20*/  ULEA UR5, UR4, UR7, 0x3 ;  /* 0x0000000704057291 */ /* 0x000fe2000f8e18ff */
[----:B-1----:R-:W-:-:S04]  /*2a30*/  LOP3.LUT R2, R12, UR6, RZ, 0x3c, !PT ;  /* 0x000000060c027c12 */ /* 0x002fc8000f8e3cff */
[----:B------:R-:W-:-:S04]  /*2a40*/  SHF.L.U32 R3, R2, 0x1f, RZ ;  /* 0x0000001f02037819 */ /* 0x000fc800000006ff */
[----:B------:R-:W1:Y:S02]  /*2a50*/  SYNCS.PHASECHK.TRANS64.TRYWAIT P0, [UR5], R3 ;  /* 0x00000003ff0075a7 */ /* 0x000e640008001105 */
[----:B-1----:R-:W-:Y:S05]  /*2a60*/  @!P0 BRA `(.L_x_45) ;  /* 0x0000006400708947 */ /* 0x002fea0003800000 */
.L_x_159:
[----:B------:R-:W-:-:S04]  /*2a70*/  UIADD3 UR4, UPT, UPT, UR4, 0x1, URZ ;  /* 0x0000000104047890 */ /* 0x000fc8000fffe0ff */
[----:B------:R-:W-:-:S04]  /*2a80*/  UISETP.NE.AND UP0, UPT, UR4, 0x11, UPT ;  /* 0x000000110400788c */ /* 0x000fc8000bf05270 */
[----:B------:R-:W-:Y:S02]  /*2a90*/  USEL UR6, URZ, 0x1, UP0 ;  /* 0x00000001ff067887 */ /* 0x000fe40008000000 */
[----:B------:R-:W-:-:S04]  /*2aa0*/  USEL UR4, UR4, URZ, UP0 ;  /* 0x000000ff04047287 */ /* 0x000fc80008000000 */
[----:B------:R-:W-:Y:S01]  /*2ab0*/  ULEA UR5, UR4, UR7, 0x3 ;  /* 0x0000000704057291 */ /* 0x000fe2000f8e18ff */
[----:B------:R-:W-:-:S04]  /*2ac0*/  LOP3.LUT R2, R2, UR6, RZ, 0x3c, !PT ;  /* 0x0000000602027c12 */ /* 0x000fc8000f8e3cff */
[----:B-1----:R-:W-:-:S04]  /*2ad0*/  SHF.L.U32 R3, R2, 0x1f, RZ ;  /* 0x0000001f02037819 */ /* 0x002fc800000006ff */
[----:B------:R-:W1:Y:S02]  /*2ae0*/  SYNCS.PHASECHK.TRANS64.TRYWAIT P0, [UR5], R3 ;  /* 0x00000003ff0075a7 */ /* 0x000e640008001105 */
[----:B-1----:R-:W-:Y:S05]  /*2af0*/  @!P0 BRA `(.L_x_46) ;  /* 0x0000006400648947 */ /* 0x002fea0003800000 */
.L_x_161:
        /* <DEDUP_REMOVED lines=9> */
.L_x_163:
        /* <DEDUP_REMOVED lines=9> */
.L_x_165:
        /* <DEDUP_REMOVED lines=9> */
.L_x_167:
        /* <DEDUP_REMOVED lines=9> */
.L_x_169:
        /* <DEDUP_REMOVED lines=9> */
.L_x_171:
        /* <DEDUP_REMOVED lines=9> */
.L_x_173:
        /* <DEDUP_REMOVED lines=9> */
.L_x_175:
        /* <DEDUP_REMOVED lines=9> */
.L_x_177:
        /* <DEDUP_REMOVED lines=9> */
.L_x_179:
        /* <DEDUP_REMOVED lines=9> */
.L_x_181:
        /* <DEDUP_REMOVED lines=9> */
.L_x_183:
        /* <DEDUP_REMOVED lines=9> */
.L_x_185:
        /* <DEDUP_REMOVED lines=9> */
.L_x_187:
[----:B------:R-:W-:-:S04]  /*3250*/  UIADD3 UR4, UPT, UPT, UR4, 0x1, URZ ;  /* 0x0000000104047890 */ /* 0x000fc8000fffe0ff */
[----:B------:R-:W-:-:S04]  /*3260*/  UISETP.NE.AND UP0, UPT, UR4, 0x11, UPT ;  /* 0x000000110400788c */ /* 0x000fc8000bf05270 */
[----:B------:R-:W-:Y:S02]  /*3270*/  USEL UR5, URZ, 0x1, UP0 ;  /* 0x00000001ff057887 */ /* 0x000fe40008000000 */
[----:B------:R-:W-:-:S04]  /*3280*/  USEL UR4, UR4, URZ, UP0 ;  /* 0x000000ff04047287 */ /* 0x000fc80008000000 */
[----:B------:R-:W-:Y:S01]  /*3290*/  ULEA UR4, UR4, UR7, 0x3 ;  /* 0x0000000704047291 */ /* 0x000fe2000f8e18ff */
[----:B------:R-:W-:-:S04]  /*32a0*/  LOP3.LUT R2, R2, UR5, RZ, 0x3c, !PT ;  /* 0x0000000502027c12 */ /* 0x000fc8000f8e3cff */
[----:B------:R-:W-:Y:S01]  /*32b0*/  SHF.L.U32 R2, R2, 0x1f, RZ ;  /* 0x0000001f02027819 */ /* 0x000fe200000006ff */
[----:B-1----:R-:W-:-:S07]  /*32c0*/  IMAD.U32 R0, RZ, RZ, UR4 ;  /* 0x00000004ff007e24 */ /* 0x002fce000f8e00ff */
.L_x_60:
[----:B-1----:R1:W2:Y:S02]  /*32d0*/  SYNCS.PHASECHK.TRANS64.TRYWAIT P0, [R0+URZ], R2 ;  /* 0x00000002000075a7 */ /* 0x0022a400080011ff */
[----:B--2---:R-:W-:Y:S05]  /*32e0*/  @!P0 NANOSLEEP.SYNCS 0x989680 ;  /* 0x009896800000895d */ /* 0x004fea0003900000 */
[----:B------:R-:W2:Y:S02]  /*32f0*/  @!P0 SYNCS.PHASECHK.TRANS64 P0, [R0+URZ], R2 ;  /* 0x00000002000085a7 */ /* 0x000ea400080010ff */
[----:B--2---:R-:W-:Y:S05]  /*3300*/  @P0 EXIT ;  /* 0x000000000000094d */ /* 0x004fea0003800000 */
[----:B------:R-:W-:Y:S05]  /*3310*/  BRA `(.L_x_60) ;  /* 0xfffffffc00ec7947 */ /* 0x000fea000383ffff */
.L_x_23:
[----:B------:R-:W1:Y:S02]  /*3320*/  S2UR UR4, SR_CgaCtaId ;  /* 0x00000000000479c3 */ /* 0x000e640000008800 */
[----:B-1----:R-:W-:-:S04]  /*3330*/  UISETP.NE.AND UP0, UPT, UR4, URZ, UPT ;  /* 0x000000ff0400728c */ /* 0x002fc8000bf05270 */
[----:B------:R-:W-:-:S09]  /*3340*/  UISETP.NE.OR UP0, UPT, UR17, 0x1, UP0 ;  /* 0x000000011100788c */ /* 0x000fd20008705670 */
[----:B------:R-:W-:Y:S05]  /*3350*/  BRA.U UP0, `(.L_x_61) ;  /* 0x00000005004c7547 */ /* 0x000fea000b800000 */
[----:B------:R-:W1:Y:S01]  /*3360*/  S2UR UR5, SR_CgaCtaId ;  /* 0x00000000000579c3 */ /* 0x000e620000008800 */
[----:B------:R-:W-:Y:S01]  /*3370*/  UMOV UR4, 0x400 ;  /* 0x0000040000047882 */ /* 0x000fe20000000000 */
[----:B------:R-:W-:Y:S01]  /*3380*/  ISETP.GE.U32.AND P2, PT, R0, 0x4, PT ;  /* 0x000000040000780c */ /* 0x000fe20003f46070 */
[----:B------:R-:W-:Y:S01]  /*3390*/  IMAD.MOV.U32 R12, RZ, RZ, 0x1 ;  /* 0x00000001ff0c7424 */ /* 0x000fe200078e00ff */
[----:B------:R-:W-:Y:S02]  /*33a0*/  CS2R R10, SRZ ;  /* 0x00000000000a7805 */ /* 0x000fe4000001ff00 */
[----:B------:R-:W-:Y:S01]  /*33b0*/  CS2R R8, SRZ ;  /* 0x0000000000087805 */ /* 0x000fe2000001ff00 */
[----:B-1----:R-:W-:-:S03]  /*33c0*/  ULEA UR6, UR5, UR4, 0x18 ;  /* 0x0000000405067291 */ /* 0x002fc6000f8ec0ff */
[----:B------:R-:W-:-:S09]  /*33d0*/  UMOV UR5, URZ ;  /* 0x000000ff00057c82 */ /* 0x000fd20008000000 */
.L_x_65:
[----:B------:R-:W-:Y:S02]  /*33e0*/  LEA R2, R8, UR6, 0x3 ;  /* 0x0000000608027c11 */ /* 0x000fe4000f8e18ff */
[----:B------:R-:W-:-:S03]  /*33f0*/  SHF.L.U32 R4, R9, 0x1f, RZ ;  /* 0x0000001f09047819 */ /* 0x000fc600000006ff */
[----:B------:R-:W-:Y:S01]  /*3400*/  VIADD R5, R2, 0x1d0 ;  /* 0x000001d002057836 */ /* 0x000fe20000000000 */
[----:B------:R-:W1:Y:S02]  /*3410*/  SYNCS.PHASECHK.TRANS64.TRYWAIT P0, [R2+URZ+0x1c0], R4 ;  /* 0x0001c004020075a7 */ /* 0x000e6400080011ff */
[----:B-1----:R-:W-:Y:S05]  /*3420*/  @!P0 BRA `(.L_x_62) ;  /* 0x0000006000688947 */ /* 0x002fea0003800000 */
.L_x_188:
[----:B------:R-:W-:Y:S01]  /*3430*/  ULEA UR4, UR5, UR6, 0x3 ;  /* 0x0000000605047291 */ /* 0x000fe2000f8e18ff */
[----:B-1----:R-:W-:Y:S01]  /*3440*/  PRMT R2, RZ, 0x654, R5 ;  /* 0x00000654ff027816 */ /* 0x002fe20000000005 */
[----:B------:R-:W-:Y:S01]  /*3450*/  @!P2 IMAD.MOV.U32 R4, RZ, RZ, 0x10 ;  /* 0x00000010ff04a424 */ /* 0x000fe200078e00ff */
[----:B------:R-:W-:Y:S01]  /*3460*/  SHF.L.U32 R5, R12, 0x1f, RZ ;  /* 0x0000001f0c057819 */ /* 0x000fe200000006ff */
[----:B------:R-:W-:Y:S01]  /*3470*/  UIADD3 UR7, UPT, UPT, UR4, 0x160, URZ ;  /* 0x0000016004077890 */ /* 0x000fe2000fffe0ff */
[----:B------:R1:W-:Y:S05]  /*3480*/  SYNCS.ARRIVE.TRANS64.RED.A1T0 RZ, [R2+URZ], RZ ;  /* 0x000000ff02ff79a7 */ /* 0x0003ea00081004ff */
[----:B------:R-:W-:Y:S01]  /*3490*/  IMAD.U32 R6, RZ, RZ, UR7 ;  /* 0x00000007ff067e24 */ /* 0x000fe2000f8e00ff */
[----:B------:R-:W2:Y:S04]  /*34a0*/  SYNCS.PHASECHK.TRANS64.TRYWAIT P0, [UR4+0x170], R5 ;  /* 0x00017005ff0075a7 */ /* 0x000ea80008001104 */
[----:B------:R-:W-:Y:S01]  /*34b0*/  PRMT R6, R0, 0x654, R6 ;  /* 0x0000065400067816 */ /* 0x000fe20000000006 */
[----:B-12---:R-:W-:Y:S06]  /*34c0*/  @!P0 BRA `(.L_x_63) ;  /* 0x0000006000548947 */ /* 0x006fec0003800000 */
.L_x_190:
[----:B------:R-:W-:Y:S01]  /*34d0*/  ULEA UR8, UR5, UR6, 0x4 ;  /* 0x0000000605087291 */ /* 0x000fe2000f8e20ff */
[----:B------:R-:W-:Y:S01]  /*34e0*/  SEL R3, R6, R3, !P2 ;  /* 0x0000000306037207 */ /* 0x000fe20005000000 */
[----:B------:R-:W-:Y:S01]  /*34f0*/  UIADD3 UR9, UPT, UPT, UR4, 0x160, URZ ;  /* 0x0000016004097890 */ /* 0x000fe2000fffe0ff */
[----:B-1----:R-:W-:Y:S01]  /*3500*/  LEA R2, R11, UR6, 0x3 ;  /* 0x000000060b027c11 */ /* 0x002fe2000f8e18ff */
[----:B------:R-:W-:Y:S01]  /*3510*/  UIADD3 UR8, UPT, UPT, UR8, 0x1f0, URZ ;  /* 0x000001f008087890 */ /* 0x000fe2000fffe0ff */
[----:B------:R1:W-:Y:S01]  /*3520*/  @!P2 SYNCS.ARRIVE.TRANS64.RED RZ, [R3+URZ], R4 ;  /* 0x0000000403ffa9a7 */ /* 0x0003e200080004ff */
[----:B------:R-:W-:Y:S01]  /*3530*/  UIADD3 UR4, UPT, UPT, UR5, 0x1, URZ ;  /* 0x0000000105047890 */ /* 0x000fe2000fffe0ff */
[----:B------:R-:W-:-:S03]  /*3540*/  VIADD R8, R8, 0x1 ;  /* 0x0000000108087836 */ /* 0x000fc60000000000 */
[----:B------:R-:W-:Y:S02]  /*3550*/  UISETP.NE.AND UP0, UPT, UR4, 0x2, UPT ;  /* 0x000000020400788c */ /* 0x000fe4000bf05270 */
[----:B------:R-:W-:Y:S01]  /*3560*/  ISETP.NE.AND P0, PT, R8, 0x2, PT ;  /* 0x000000020800780c */ /* 0x000fe20003f05270 */
[----:B------:R-:W-:Y:S06]  /*3570*/  UGETNEXTWORKID.BROADCAST [UR8], [UR9] ;  /* 0x00000000080073ca */ /* 0x000fec0008000100 */
[----:B------:R-:W-:Y:S02]  /*3580*/  USEL UR7, URZ, 0x1, UP0 ;  /* 0x00000001ff077887 */ /* 0x000fe40008000000 */
[----:B------:R-:W-:-:S04]  /*3590*/  USEL UR5, UR4, URZ, UP0 ;  /* 0x000000ff04057287 */ /* 0x000fc80008000000 */
[----:B------:R-:W-:Y:S02]  /*35a0*/  LOP3.LUT R12, R12, UR7, RZ, 0x3c, !PT ;  /* 0x000000070c0c7c12 */ /* 0x000fe4000f8e3cff */
[----:B-1----:R-:W-:-:S04]  /*35b0*/  SHF.L.U32 R4, R10, 0x1f, RZ ;  /* 0x0000001f0a047819 */ /* 0x002fc800000006ff */
[----:B------:R-:W1:Y:S02]  /*35c0*/  SYNCS.PHASECHK.TRANS64.TRYWAIT P1, [R2+URZ+0x160], R4 ;  /* 0x00016004020075a7 */ /* 0x000e6400080211ff */
[----:B-1----:R-:W-:Y:S05]  /*35d0*/  @!P1 BRA `(.L_x_64) ;  /* 0x0000006000289947 */ /* 0x002fea0003800000 */
.L_x_191:
[C---:B-1----:R-:W-:Y:S01]  /*35e0*/  LEA R4, R11.reuse, UR6, 0x4 ;  /* 0x000000060b047c11 */ /* 0x042fe2000f8e20ff */
[----:B------:R-:W-:Y:S01]  /*35f0*/  VIADD R2, R2, 0x170 ;  /* 0x0000017002027836 */ /* 0x000fe20000000000 */
[----:B------:R-:W-:Y:S01]  /*3600*/  SEL R8, R8, RZ, P0 ;  /* 0x000000ff08087207 */ /* 0x000fe20000000000 */
[----:B------:R-:W-:-:S03]  /*3610*/  VIADD R11, R11, 0x1 ;  /* 0x000000010b0b7836 */ /* 0x000fc60000000000 */
[----:B------:R-:W1:Y:S01]  /*3620*/  LDS.128 R4, [R4+0x1f0] ;  /* 0x0001f00004047984 */ /* 0x000e620000000c00 */
[----:B------:R-:W-:Y:S02]  /*3630*/  PRMT R2, RZ, 0x654, R2 ;  /* 0x00000654ff027816 */ /* 0x000fe40000000002 */
[C---:B------:R-:W-:Y:S01]  /*3640*/  ISETP.NE.AND P1, PT, R11.reuse, 0x2, PT ;  /* 0x000000020b00780c */ /* 0x040fe20003f25270 */
[----:B------:R-:W-:Y:S01]  /*3650*/  @!PT LDS RZ, [RZ] ;  /* 0x00000000fffff984 */ /* 0x000fe20000000800 */
[----:B------:R-:W-:Y:S01]  /*3660*/  @!PT LDS RZ, [RZ] ;  /* 0x00000000fffff984 */ /* 0x000fe20000000800 */
[----:B------:R-:W-:Y:S01]  /*3670*/  @!PT LDS RZ, [RZ] ;  /* 0x00000000fffff984 */ /* 0x000fe20000000800 */
[----:B------:R-:W-:Y:S01]  /*3680*/  @!PT LDS RZ, [RZ] ;  /* 0x00000000fffff984 */ /* 0x000fe20000000800 */
[----:B------:R2:W-:Y:S06]  /*3690*/  MEMBAR.ALL.CTA ;  /* 0x0000000000007992 */ /* 0x0005ec0000008000 */
[----:B--2---:R-:W2:Y:S01]  /*36a0*/  FENCE.VIEW.ASYNC.S ;  /* 0x00000000000073c6 */ /* 0x004ea20000000000 */
[----:B------:R-:W-:Y:S01]  /*36b0*/  SEL R11, R11, RZ, P1 ;  /* 0x000000ff0b0b7207 */ /* 0x000fe20000800000 */
[----:B--2---:R2:W-:Y:S01]  /*36c0*/  SYNCS.ARRIVE.TRANS64.RED.A1T0 RZ, [R2+URZ], RZ ;  /* 0x000000ff02ff79a7 */ /* 0x0045e200081004ff */
[----:B-1----:R-:W-:-:S02]  /*36d0*/  LOP3.LUT P3, RZ, R6, 0x1, RZ, 0xc0, !PT ;  /* 0x0000000106ff7812 */ /* 0x002fc4000786c0ff */
[----:B------:R-:W-:-:S04]  /*36e0*/  SEL R4, RZ, 0x1, P1 ;  /* 0x00000001ff047807 */ /* 0x000fc80000800000 */
[----:B------:R-:W-:Y:S02]  /*36f0*/  LOP3.LUT R10, R10, R4, RZ, 0x3c, !PT ;  /* 0x000000040a0a7212 */ /* 0x000fe400078e3cff */
[----:B--2---:R-:W-:-:S04]  /*3700*/  SEL R2, RZ, 0x1, P0 ;  /* 0x00000001ff027807 */ /* 0x004fc80000000000 */
[----:B------:R-:W-:Y:S01]  /*3710*/  LOP3.LUT R9, R9, R2, RZ, 0x3c, !PT ;  /* 0x0000000209097212 */ /* 0x000fe200078e3cff */
[----:B------:R-:W-:Y:S06]  /*3720*/  @P3 BRA `(.L_x_65) ;  /* 0xfffffffc002c3947 */ /* 0x000fec000383ffff */
[----:B------:R-:W-:Y:S01]  /*3730*/  ULEA UR4, UR5, UR6, 0x3 ;  /* 0x0000000605047291 */ /* 0x000fe2000f8e18ff */
[----:B------:R-:W-:-:S08]  /*3740*/  SHF.L.U32 R2, R12, 0x1f, RZ ;  /* 0x0000001f0c027819 */ /* 0x000fd000000006ff */
[----:B------:R-:W1:Y:S02]  /*3750*/  SYNCS.PHASECHK.TRANS64 P0, [UR4+0x170], R2 ;  /* 0x00017002ff0075a7 */ /* 0x000e640008001004 */
[----:B-1----:R-:W-:Y:S05]  /*3760*/  @P0 BRA `(.L_x_66) ;  /* 0x0000000000080947 */ /* 0x002fea0003800000 */
[----:B------:R-:W1:Y:S02]  /*3770*/  SYNCS.PHASECHK.TRANS64.TRYWAIT P0, [UR4+0x170], R2 ;  /* 0x00017002ff0075a7 */ /* 0x000e640008001104 */
[----:B-1----:R-:W-:Y:S05]  /*3780*/  @!P0 BRA `(.L_x_67) ;  /* 0x0000005c00d08947 */ /* 0x002fea0003800000 */
.L_x_66:
[----:B------:R-:W-:-:S04]  /*3790*/  UIADD3 UR7, UPT, UPT, UR5, 0x1, URZ ;  /* 0x0000000105077890 */ /* 0x000fc8000fffe0ff */
[----:B------:R-:W-:-:S04]  /*37a0*/  UISETP.NE.AND UP0, UPT, UR7, 0x2, UPT ;  /* 0x000000020700788c */ /* 0x000fc8000bf05270 */
[----:B------:R-:W-:Y:S02]  /*37b0*/  USEL UR8, URZ, 0x1, UP0 ;  /* 0x00000001ff087887 */ /* 0x000fe40008000000 */
[----:B------:R-:W-:-:S04]  /*37c0*/  USEL UR7, UR7, URZ, UP0 ;  /* 0x000000ff07077287 */ /* 0x000fc80008000000 */
[----:B------:R-:W-:Y:S01]  /*37d0*/  ULEA UR7, UR7, UR6, 0x3 ;  /* 0x0000000607077291 */ /* 0x000fe2000f8e18ff */
[----:B-1----:R-:W-:-:S04]  /*37e0*/  LOP3.LUT R2, R12, UR8, RZ, 0x3c, !PT ;  /* 0x000000080c027c12 */ /* 0x002fc8000f8e3cff */
[----:B------:R-:W-:-:S04]  /*37f0*/  SHF.L.U32 R0, R2, 0x1f, RZ ;  /* 0x0000001f02007819 */ /* 0x000fc800000006ff */
[----:B------:R-:W1:Y:S02]  /*3800*/  SYNCS.PHASECHK.TRANS64 P0, [UR7+0x170], R0 ;  /* 0x00017000ff0075a7 */ /* 0x000e640008001007 */
[----:B-1----:R-:W-:Y:S05]  /*3810*/  @P0 EXIT ;  /* 0x000000000000094d */ /* 0x002fea0003800000 */
[----:B------:R-:W-:Y:S02]  /*3820*/  SHF.L.U32 R2, R2, 0x1f, RZ ;  /* 0x0000001f02027819 */ /* 0x000fe400000006ff */
[----:B------:R-:W-:-:S07]  /*3830*/  MOV R0, UR7 ;  /* 0x0000000700007c02 */ /* 0x000fce0008000f00 */
.L_x_68:
[----:B-1----:R1:W2:Y:S02]  /*3840*/  SYNCS.PHASECHK.TRANS64.TRYWAIT P0, [R0+URZ+0x170], R2 ;  /* 0x00017002000075a7 */ /* 0x0022a400080011ff */
[----:B--2---:R-:W-:Y:S05]  /*3850*/  @!P0 NANOSLEEP.SYNCS 0x989680 ;  /* 0x009896800000895d */ /* 0x004fea0003900000 */
[----:B------:R-:W2:Y:S02]  /*3860*/  @!P0 SYNCS.PHASECHK.TRANS64 P0, [R0+URZ+0x170], R2 ;  /* 0x00017002000085a7 */ /* 0x000ea400080010ff */
[----:B--2---:R-:W-:Y:S05]  /*3870*/  @P0 EXIT ;  /* 0x000000000000094d */ /* 0x004fea0003800000 */
[----:B------:R-:W-:Y:S05]  /*3880*/  BRA `(.L_x_68) ;  /* 0xfffffffc00ec7947 */ /* 0x000fea000383ffff */
.L_x_61:
[----:B------:R-:W-:Y:S05]  /*3890*/  BRA.U UP4, `(.L_x_69) ;  /* 0x0000000d04a07547 */ /* 0x000fea000b800000 */
[----:B------:R-:W1:Y:S01]  /*38a0*/  S2UR UR7, SR_CgaCtaId ;  /* 0x00000000000779c3 */ /* 0x000e620000008800 */
[----:B------:R-:W-:Y:S01]  /*38b0*/  UMOV UR4, 0x40 ;  /* 0x0000004000047882 */ /* 0x000fe20000000000 */
[----:B------:R-:W-:Y:S01]  /*38c0*/  NOP ;  /* 0x0000000000007918 */ /* 0x000fe20000000000 */
[----:B------:R-:W-:Y:S01]  /*38d0*/  UMOV UR6, 0x400 ;  /* 0x0000040000067882 */ /* 0x000fe20000000000 */
[----:B-1----:R-:W-:Y:S02]  /*38e0*/  ULEA UR5, UR7, UR4, 0x18 ;  /* 0x0000000407057291 */ /* 0x002fe4000f8ec0ff */
[----:B------:R-:W-:-:S07]  /*38f0*/  ULEA UR6, UR7, UR6, 0x18 ;  /* 0x0000000607067291 */ /* 0x000fce000f8ec0ff */
[----:B------:R-:W1:Y:S02]  /*3900*/  LDS.U8 R0, [UR5+0x1c] ;  /* 0x00001c05ff007984 */ /* 0x000e640008000000 */
[----:B-1----:R-:W-:-:S13]  /*3910*/  ISETP.NE.AND P0, PT, R0, RZ, PT ;  /* 0x000000ff0000720c */ /* 0x002fda0003f05270 */
[----:B------:R-:W-:Y:S05]  /*3920*/  @P0 BRA `(.L_x_70) ;  /* 0x0000000000580947 */ /* 0x000fea0003800000 */
[----:B------:R-:W-:-:S13]  /*3930*/  ELECT P0, URZ, PT ;  /* 0x0000000000ff782f */ /* 0x000fda0003800000 */
[----:B------:R-:W-:Y:S05]  /*3940*/  @!P0 BRA `(.L_x_71) ;  /* 0x0000000000608947 */ /* 0x000fea0003800000 */
[----:B------:R-:W-:Y:S01]  /*3950*/  UMOV UR4, 0x10 ;  /* 0x0000001000047882 */ /* 0x000fe20000000000 */
[----:B------:R-:W-:Y:S01]  /*3960*/  HFMA2 R0, -RZ, RZ, 0, 5.9604644775390625e-08 ;  /* 0x00000001ff007431 */ /* 0x000fe200000001ff */
[----:B------:R-:W-:-:S03]  /*3970*/  MOV R3, 0xffff ;  /* 0x0000ffff00037802 */ /* 0x000fc60000000f00 */
[----:B------:R-:W-:Y:S04]  /*3980*/  DEPBAR.LE SB1, 0x36 ;  /* 0x00009d800000791a */ /* 0x000fe80000000000 */
[----:B------:R-:W1:Y:S02]  /*3990*/  UTCATOMSWS.FIND_AND_SET.ALIGN UP0, UR4, UR4 ;  /* 0x00000004000475e3 */ /* 0x000e640008000800 */
[----:B-1----:R-:W-:Y:S01]  /*39a0*/  MOV R4, UR4 ;  /* 0x0000000400047c02 */ /* 0x002fe20008000f00 */
[----:B------:R-:W-:Y:S06]  /*39b0*/  BRA.U UP0, `(.L_x_72) ;  /* 0x0000000100187547 */ /* 0x000fec000b800000 */
.L_x_73:
[----:B------:R-:W-:Y:S05]  /*39c0*/  NANOSLEEP 0x64 ;  /* 0x000000640000795d */ /* 0x000fea0003800000 */
[----:B------:R-:W-:-:S05]  /*39d0*/  UMOV UR4, 0x10 ;  /* 0x0000001000047882 */ /* 0x000fca0000000000 */
[----:B------:R-:W-:Y:S04]  /*39e0*/  DEPBAR.LE SB1, 0x36 ;  /* 0x00009d800000791a */ /* 0x000fe80000000000 */
[----:B------:R-:W1:Y:S02]  /*39f0*/  UTCATOMSWS.FIND_AND_SET.ALIGN UP0, UR4, UR4 ;  /* 0x00000004000475e3 */ /* 0x000e640008000800 */
[----:B-1----:R-:W-:Y:S01]  /*3a00*/  MOV R4, UR4 ;  /* 0x0000000400047c02 */ /* 0x002fe20008000f00 */
[----:B------:R-:W-:Y:S05]  /*3a10*/  BRA.U !UP0, `(.L_x_73) ;  /* 0xfffffffd08e87547 */ /* 0x000fea000b83ffff */
.L_x_72:
[-C--:B------:R-:W-:Y:S02]  /*3a20*/  SHF.L.U32 R3, R3, R4.reuse, RZ ;  /* 0x0000000403037219 */ /* 0x080fe400000006ff */
[----:B------:R-:W-:Y:S01]  /*3a30*/  SHF.L.U32 R0, R0, R4, RZ ;  /* 0x0000000400007219 */ /* 0x000fe200000006ff */
[----:B------:R-:W-:Y:S02]  /*3a40*/  IMAD.SHL.U32 R4, R4, 0x20, RZ ;  /* 0x0000002004047824 */ /* 0x000fe400078e00ff */
[----:B------:R1:W-:Y:S04]  /*3a50*/  ATOMS.OR RZ, [UR5+0x14], R3 ;  /* 0x00001403ffff798c */ /* 0x0003e8000b000005 */
[----:B------:R1:W-:Y:S04]  /*3a60*/  ATOMS.OR RZ, [UR5+0x18], R0 ;  /* 0x00001800ffff798c */ /* 0x0003e8000b000005 */
[----:B------:R1:W-:Y:S01]  /*3a70*/  STS [UR6+0x210], R4 ;  /* 0x00021004ff007988 */ /* 0x0003e20008000806 */
[----:B------:R-:W-:Y:S05]  /*3a80*/  BRA `(.L_x_71) ;  /* 0x0000000000107947 */ /* 0x000fea0003800000 */
.L_x_70:
[----:B------:R-:W-:Y:S02]  /*3a90*/  MOV R0, 0xffffffff ;  /* 0xffffffff00007802 */ /* 0x000fe40000000f00 */
[----:B------:R-:W-:-:S03]  /*3aa0*/  MOV R4, 0x3ad0 ;  /* 0x00003ad000047802 */ /* 0x000fc60000000f00 */
[----:B------:R1:W-:Y:S04]  /*3ab0*/  STS [UR6+0x210], R0 ;  /* 0x00021000ff007988 */ /* 0x0003e80008000806 */
[----:B-1---5:R-:W-:Y:S05]  /*3ac0*/  CALL.REL.NOINC `($__internal_1_$__cuda_sm10x_tcgen05_guardrail_trap_phase_invalid_during_alloc) ;  /* 0x0000006400187944 */ /* 0x022fea0003c00000 */
.L_x_71:
[----:B------:R-:W-:Y:S05]  /*3ad0*/  WARPSYNC.ALL ;  /* 0x0000000000007948 */ /* 0x000fea0003800000 */
[----:B------:R-:W2:Y:S01]  /*3ae0*/  S2UR UR4, SR_CgaCtaId ;  /* 0x00000000000479c3 */ /* 0x000ea20000008800 */
[----:B------:R-:W-:Y:S01]  /*3af0*/  UMOV UR17, 0x400 ;  /* 0x0000040000117882 */ /* 0x000fe20000000000 */
[----:B------:R-:W-:-:S06]  /*3b00*/  NOP ;  /* 0x0000000000007918 */ /* 0x000fcc0000000000 */
[----:B------:R-:W-:Y:S06]  /*3b10*/  BAR.ARV 0x6, 0xa0 ;  /* 0x0182800000007b1d */ /* 0x000fec0000002000 */
[----:B------:R-:W3:Y:S01]  /*3b20*/  LDCU UR5, c[0x0][0x38c] ;  /* 0x00007180ff0577ac */ /* 0x000ee20008000800 */
[----:B------:R-:W-:Y:S01]  /*3b30*/  LOP3.LUT R2, R2, 0xffff, RZ, 0xc0, !PT ;  /* 0x0000ffff02027812 */ /* 0x000fe200078ec0ff */
[----:B------:R-:W-:Y:S01]  /*3b40*/  IMAD.MOV.U32 R11, RZ, RZ, 0x1 ;  /* 0x00000001ff0b7424 */ /* 0x000fe200078e00ff */
[----:B------:R-:W-:Y:S01]  /*3b50*/  CS2R R8, SRZ ;  /* 0x0000000000087805 */ /* 0x000fe2000001ff00 */
[----:B------:R-:W4:Y:S01]  /*3b60*/  LDCU UR8, c[0x0][0x38c] ;  /* 0x00007180ff0877ac */ /* 0x000f220008000800 */
[----:B------:R-:W-:Y:S01]  /*3b70*/  R2UR UR19, R2 ;  /* 0x00000000021372ca */ /* 0x000fe200000e0000 */
[----:B------:R-:W-:Y:S01]  /*3b80*/  IMAD.MOV.U32 R10, RZ, RZ, RZ ;  /* 0x000000ffff0a7224 */ /* 0x000fe200078e00ff */
[----:B------:R-:W-:Y:S01]  /*3b90*/  UMOV UR22, URZ ;  /* 0x000000ff00167c82 */ /* 0x000fe20008000000 */
[----:B------:R-:W-:Y:S01]  /*3ba0*/  UMOV UR14, URZ ;  /* 0x000000ff000e7c82 */ /* 0x000fe20008000000 */
[----:B--2---:R-:W-:Y:S01]  /*3bb0*/  ULEA UR17, UR4, UR17, 0x18 ;  /* 0x0000001104117291 */ /* 0x004fe2000f8ec0ff */
[----:B------:R-:W-:Y:S01]  /*3bc0*/  UMOV UR26, 0x0 ;  /* 0x00000000001a7882 */ /* 0x000fe20000000000 */
[----:B------:R-:W-:-:S02]  /*3bd0*/  UMOV UR27, 0x4200490 ;  /* 0x04200490001b7882 */ /* 0x000fc40000000000 */
[----:B------:R-:W-:Y:S02]  /*3be0*/  UIADD3 UR6, UPT, UPT, UR17, 0x4600, URZ ;  /* 0x0000460011067890 */ /* 0x000fe4000fffe0ff */
[----:B------:R-:W-:Y:S02]  /*3bf0*/  UIADD3 UR7, UPT, UPT, UR17, 0x15600, URZ ;  /* 0x0001560011077890 */ /* 0x000fe4000fffe0ff */
[----:B---3--:R-:W-:Y:S01]  /*3c00*/  UIADD3 UR5, UPT, UPT, UR5, 0x1f, URZ ;  /* 0x0000001f05057890 */ /* 0x008fe2000fffe0ff */
[----:B-1----:R-:W1:Y:S01]  /*3c10*/  LDS R0, [UR17+0x210] ;  /* 0x00021011ff007984 */ /* 0x002e620008000800 */
[----:B------:R-:W-:Y:S02]  /*3c20*/  USHF.R.U32.HI UR6, URZ, 0x4, UR6 ;  /* 0x00000004ff067899 */ /* 0x000fe40008011606 */
[----:B------:R-:W-:Y:S02]  /*3c30*/  USHF.R.S32.HI UR4, URZ, 0x1f, UR5 ;  /* 0x0000001fff047899 */ /* 0x000fe40008011405 */
[----:B------:R-:W-:-:S02]  /*3c40*/  ULOP3.LUT UR6, UR6, 0x3fff, URZ, 0xc0, !UPT ;  /* 0x00003fff06067892 */ /* 0x000fc4000f8ec0ff */
[----:B------:R-:W-:Y:S02]  /*3c50*/  ULEA.HI UR4, UR4, UR5, URZ, 0x5 ;  /* 0x0000000504047291 */ /* 0x000fe4000f8f28ff */
[----:B------:R-:W-:Y:S02]  /*3c60*/  USHF.R.U32.HI UR5, URZ, 0x4, UR7 ;  /* 0x00000004ff057899 */ /* 0x000fe40008011607 */
[----:B------:R-:W-:Y:S02]  /*3c70*/  USHF.R.S32.HI UR28, URZ, 0x5, UR4 ;  /* 0x00000005ff1c7899 */ /* 0x000fe40008011404 */
[----:B------:R-:W-:Y:S02]  /*3c80*/  ULOP3.LUT UR5, UR5, 0x3fff, URZ, 0xc0, !UPT ;  /* 0x00003fff05057892 */ /* 0x000fe4000f8ec0ff */
[----:B------:R-:W-:Y:S02]  /*3c90*/  UISETP.LT.AND UP0, UPT, UR28, 0x1, UPT ;  /* 0x000000011c00788c */ /* 0x000fe4000bf01270 */
[----:B------:R-:W-:-:S02]  /*3ca0*/  ULOP3.LUT UR20, UR6, 0x10000, URZ, 0xfc, !UPT ;  /* 0x0001000006147892 */ /* 0x000fc4000f8efcff */
[----:B------:R-:W-:Y:S02]  /*3cb0*/  USEL UR29, UR28, 0x1, !UP0 ;  /* 0x000000011c1d7887 */ /* 0x000fe4000c000000 */
[----:B------:R-:W-:Y:S02]  /*3cc0*/  ULOP3.LUT UR21, UR5, 0x10000, URZ, 0xfc, !UPT ;  /* 0x0001000005157892 */ /* 0x000fe4000f8efcff */
[----:B------:R-:W-:Y:S02]  /*3cd0*/  UIADD3 UR29, UPT, UPT, -UR29, URZ, URZ ;  /* 0x000000ff1d1d7290 */ /* 0x000fe4000fffe1ff */
[----:B----4-:R-:W-:Y:S01]  /*3ce0*/  UISETP.GE.AND UP4, UPT, UR8, 0x1, UPT ;  /* 0x000000010800788c */ /* 0x010fe2000bf86270 */
[----:B------:R-:W-:Y:S01]  /*3cf0*/  UMOV UR24, 0x0 ;  /* 0x0000000000187882 */ /* 0x000fe20000000000 */
[----:B------:R-:W-:Y:S01]  /*3d00*/  UMOV UR25, 0x4200490 ;  /* 0x0420049000197882 */ /* 0x000fe20000000000 */
[----:B-1----:R-:W-:-:S15]  /*3d10*/  R2UR UR30, R0 ;  /* 0x00000000001e72ca */ /* 0x002fde00000e0000 */
.L_x_80:
[----:B------:R-:W-:Y:S02]  /*3d20*/  LEA R0, R10, UR17, 0x3 ;  /* 0x000000110a007c11 */ /* 0x000fe4000f8e18ff */
[----:B------:R-:W-:Y:S02]  /*3d30*/  SHF.L.U32 R2, R9, 0x1f, RZ ;  /* 0x0000001f09027819 */ /* 0x000fe400000006ff */
[----:B------:R-:W-:Y:S01]  /*3d40*/  PLOP3.LUT P0, PT, PT, PT, UP4, 0x80, 0x8 ;  /* 0x000000000008781c */ /* 0x000fe20003f0f048 */
[----:B------:R-:W-:Y:S01]  /*3d50*/  VIADD R3, R0, 0x170 ;  /* 0x0000017000037836 */ /* 0x000fe20000000000 */
[----:B-1----:R-:W1:Y:S02]  /*3d60*/  SYNCS.PHASECHK.TRANS64.TRYWAIT P1, [R0+URZ+0x160], R2 ;  /* 0x00016002000075a7 */ /* 0x002e6400080211ff */
[----:B-1-3--:R-:W-:Y:S09]  /*3d70*/  @!P1 BRA `(.L_x_74) ;  /* 0x00000058006c9947 */ /* 0x00aff20003800000 */
.L_x_193:
[----:B------:R-:W-:Y:S01]  /*3d80*/  LEA R4, R10, UR17, 0x4 ;  /* 0x000000110a047c11 */ /* 0x000fe2000f8e20ff */
[----:B------:R-:W-:Y:S01]  /*3d90*/  @UP4 ULEA UR4, UR14, UR17, 0x3 ;  /* 0x000000110e044291 */ /* 0x000fe2000f8e18ff */
[----:B------:R-:W-:Y:S01]  /*3da0*/  PLOP3.LUT P2, PT, PT, PT, PT, 0x80, 0x8 ;  /* 0x000000000008781c */ /* 0x000fe20003f4f070 */
[----:B------:R-:W-:Y:S01]  /*3db0*/  ULEA UR23, UR22, UR17, 0x3 ;  /* 0x0000001116177291 */ /* 0x000fe2000f8e18ff */
[----:B------:R-:W-:Y:S02]  /*3dc0*/  PRMT R3, RZ, 0x654, R3 ;  /* 0x00000654ff037816 */ /* 0x000fe40000000003 */
[----:B------:R-:W2:Y:S01]  /*3dd0*/  LDS.128 R4, [R4+0x1f0] ;  /* 0x0001f00004047984 */ /* 0x000ea20000000c00 */
[----:B-1----:R-:W-:Y:S02]  /*3de0*/  @P0 SHF.L.U32 R2, R8, 0x1f, RZ ;  /* 0x0000001f08020819 */ /* 0x002fe400000006ff */
[----:B------:R-:W-:Y:S01]  /*3df0*/  SHF.L.U32 R0, R11, 0x1f, RZ ;  /* 0x0000001f0b007819 */ /* 0x000fe200000006ff */
[----:B------:R-:W-:Y:S01]  /*3e00*/  @!PT LDS RZ, [RZ] ;  /* 0x00000000fffff984 */ /* 0x000fe20000000800 */
[----:B------:R-:W-:Y:S01]  /*3e10*/  @!PT LDS RZ, [RZ] ;  /* 0x00000000fffff984 */ /* 0x000fe20000000800 */
[----:B------:R-:W-:Y:S01]  /*3e20*/  @!PT LDS RZ, [RZ] ;  /* 0x00000000fffff984 */ /* 0x000fe20000000800 */
[----:B------:R-:W-:Y:S01]  /*3e30*/  @!PT LDS RZ, [RZ] ;  /* 0x00000000fffff984 */ /* 0x000fe20000000800 */
[----:B------:R1:W-:Y:S06]  /*3e40*/  MEMBAR.ALL.CTA ;  /* 0x0000000000007992 */ /* 0x0003ec0000008000 */
[----:B-1----:R-:W1:Y:S02]  /*3e50*/  FENCE.VIEW.ASYNC.S ;  /* 0x00000000000073c6 */ /* 0x002e640000000000 */
[----:B-1----:R1:W-:Y:S01]  /*3e60*/  SYNCS.ARRIVE.TRANS64.RED.A1T0 RZ, [R3+URZ], RZ ;  /* 0x000000ff03ff79a7 */ /* 0x0023e200081004ff */
[----:B------:R1:W3:Y:S01]  /*3e70*/  @P0 SYNCS.PHASECHK.TRANS64.TRYWAIT P2, [UR4], R2 ;  /* 0x00000002ff0005a7 */ /* 0x0002e20008041104 */
[----:B------:R-:W-:Y:S01]  /*3e80*/  ULEA.HI UR4, UR22, UR22, URZ, 0x1 ;  /* 0x0000001616047291 */ /* 0x000fe2000f8f08ff */
[----:B--2---:R-:W-:-:S03]  /*3e90*/  LOP3.LUT P1, RZ, R6, 0x1, RZ, 0xc0, !PT ;  /* 0x0000000106ff7812 */ /* 0x004fc6000782c0ff */
[----:B------:R-:W-:Y:S02]  /*3ea0*/  USHF.L.U32 UR18, UR4, 0x6, URZ ;  /* 0x0000000604127899 */ /* 0x000fe400080006ff */
[----:B------:R-:W-:Y:S02]  /*3eb0*/  ULOP3.LUT UR4, UR4, 0xffe, URZ, 0xc0, !UPT ;  /* 0x00000ffe04047892 */ /* 0x000fe4000f8ec0ff */
[----:B------:R-:W-:Y:S02]  /*3ec0*/  ULOP3.LUT UR18, UR18, 0xffffff80, URZ, 0xc0, !UPT ;  /* 0xffffff8012127892 */ /* 0x000fe4000f8ec0ff */
[----:B------:R-:W-:Y:S02]  /*3ed0*/  UIADD3 UR4, UPT, UPT, -UR4, UR22, URZ ;  /* 0x0000001604047290 */ /* 0x000fe4000fffe1ff */
[----:B------:R-:W-:Y:S01]  /*3ee0*/  UIADD3 UR18, UPT, UPT, UR30, UR18, URZ ;  /* 0x000000121e127290 */ /* 0x000fe2000fffe0ff */
[----:B------:R-:W2:Y:S03]  /*3ef0*/  SYNCS.PHASECHK.TRANS64.TRYWAIT P0, [UR23+0x1a0], R0 ;  /* 0x0001a000ff0075a7 */ /* 0x000ea60008001117 */
[----:B------:R-:W-:Y:S01]  /*3f00*/  ULEA UR18, UR4, UR18, 0x14 ;  /* 0x0000001204127291 */ /* 0x000fe2000f8ea0ff */
[----:B-123--:R-:W-:Y:S11]  /*3f10*/  @!P0 BRA `(.L_x_75) ;  /* 0x0000005800188947 */ /* 0x00eff60003800000 */
.L_x_195:
[----:B------:R-:W-:Y:S01]  /*3f20*/  IADD3 R10, PT, PT, R10, 0x1, RZ ;  /* 0x000000010a0a7810 */ /* 0x000fe20007ffe0ff */
[----:B------:R-:W-:Y:S06]  /*3f30*/  BRA.U !UP4, `(.L_x_76) ;  /* 0x000000010c987547 */ /* 0x000fec000b800000 */
[----:B------:R-:W-:Y:S01]  /*3f40*/  UPLOP3.LUT UP2, UPT, UPT, UPT, UPT, 0x40, 0x4 ;  /* 0x000000000004789c */ /* 0x000fe20003f4e870 */
[----:B------:R-:W-:Y:S01]  /*3f50*/  UMOV UR16, UR29 ;  /* 0x0000001d00107c82 */ /* 0x000fe20008000000 */
[----:B------:R-:W-:Y:S01]  /*3f60*/  UMOV UR15, UR28 ;  /* 0x0000001c000f7c82 */ /* 0x000fe20008000000 */
[----:B------:R-:W-:-:S08]  /*3f70*/  UMOV UR6, UR14 ;  /* 0x0000000e00067c82 */ /* 0x000fd00008000000 */
.L_x_79:
[----:B------:R-:W-:Y:S02]  /*3f80*/  UIADD3 UR16, UPT, UPT, UR16, 0x1, URZ ;  /* 0x0000000110107890 */ /* 0x000fe4000fffe0ff */
[----:B--2---:R-:W-:Y:S02]  /*3f90*/  ULEA UR5, UR6, UR17, 0x3 ;  /* 0x0000001106057291 */ /* 0x004fe4000f8e18ff */
[----:B------:R-:W-:Y:S01]  /*3fa0*/  UISETP.NE.AND UP3, UPT, UR16, URZ, UPT ;  /* 0x000000ff1000728c */ /* 0x000fe2000bf65270 */
[----:B---3--:R-:W-:Y:S10]  /*3fb0*/  @P2 BRA `(.L_x_77) ;  /* 0x00000000000c2947 */ /* 0x008ff40003800000 */
[----:B-1----:R-:W-:Y:S04]  /*3fc0*/  SHF.L.U32 R2, R8, 0x1f, RZ ;  /* 0x0000001f08027819 */ /* 0x002fe800000006ff */
[----:B------:R-:W1:Y:S02]  /*3fd0*/  SYNCS.PHASECHK.TRANS64.TRYWAIT P0, [UR5], R2 ;  /* 0x00000002ff0075a7 */ /* 0x000e640008001105 */
[----:B-1----:R-:W-:Y:S05]  /*3fe0*/  @!P0 BRA `(.L_x_78) ;  /* 0x0000005400fc8947 */ /* 0x002fea0003800000 */
.L_x_77:
[----:B------:R-:W-:Y:S01]  /*3ff0*/  UISETP.NE.AND UP0, UPT, UR15, 0x1, UPT ;  /* 0x000000010f00788c */ /* 0x000fe2000bf05270 */
[----:B------:R-:W-:Y:S01]  /*4000*/  PLOP3.LUT P2, PT, PT, PT, PT, 0x80, 0x8 ;  /* 0x000000000008781c */ /* 0x000fe20003f4f070 */
[----:B------:R-:W-:Y:S02]  /*4010*/  UIADD3 UR4, UPT, UPT, UR6, 0x1, URZ ;  /* 0x0000000106047890 */ /* 0x000fe4000fffe0ff */
[----:B------:R-:W-:Y:S02]  /*4020*/  ULEA UR12, UR6, UR21, 0x9 ;  /* 0x00000015060c7291 */ /* 0x000fe4000f8e48ff */
[----:B------:R-:W-:Y:S01]  /*4030*/  UISETP.NE.AND UP1, UPT, UR4, 0x11, UPT ;  /* 0x000000110400788c */ /* 0x000fe2000bf25270 */
[----:B------:R-:W-:Y:S01]  /*4040*/  PLOP3.LUT P0, PT, PT, PT, UP0, 0x80, 0x8 ;  /* 0x000000000008781c */ /* 0x000fe20003f0f008 */
[----:B------:R-:W-:Y:S02]  /*4050*/  UIADD3 UR10, UPT, UPT, UR12, 0x2, URZ ;  /* 0x000000020c0a7890 */ /* 0x000fe4000fffe0ff */
[----:B------:R-:W-:Y:S02]  /*4060*/  USEL UR7, URZ, 0x1, UP1 ;  /* 0x00000001ff077887 */ /* 0x000fe40008800000 */
[----:B------:R-:W-:Y:S02]  /*4070*/  USEL UR14, UR4, URZ, UP1 ;  /* 0x000000ff040e7287 */ /* 0x000fe40008800000 */
[----:B------:R-:W-:Y:S02]  /*4080*/  UIADD3 UR15, UPT, UPT, UR15, -0x1, URZ ;  /* 0xffffffff0f0f7890 */ /* 0x000fe4000fffe0ff */
[----:B------:R-:W-:Y:S01]  /*4090*/  @UP0 ULEA UR4, UR14, UR17, 0x3 ;  /* 0x000000110e040291 */ /* 0x000fe2000f8e18ff */
[----:B------:R-:W-:Y:S01]  /*40a0*/  LOP3.LUT R8, R8, UR7, RZ, 0x3c, !PT ;  /* 0x0000000708087c12 */ /* 0x000fe2000f8e3cff */
[----:B------:R-:W-:Y:S01]  /*40b0*/  UIADD3 UR7, UPT, UPT, UR5, 0x88, URZ ;  /* 0x0000008805077890 */ /* 0x000fe2000fffe0ff */
[----:B------:R-:W-:Y:S02]  /*40c0*/  UMOV UR13, 0x80004020 ;  /* 0x80004020000d7882 */ /* 0x000fe40000000000 */
[----:B-1----:R-:W-:Y:S01]  /*40d0*/  @P0 SHF.L.U32 R0, R8, 0x1f, RZ ;  /* 0x0000001f08000819 */ /* 0x002fe200000006ff */
[----:B------:R-:W-:Y:S01]  /*40e0*/  UMOV UR5, 0x80004020 ;  /* 0x8000402000057882 */ /* 0x000fe20000000000 */
[----:B------:R-:W-:Y:S01]  /*40f0*/  UMOV UR11, 0x80004020 ;  /* 0x80004020000b7882 */ /* 0x000fe20000000000 */
[----:B------:R-:W-:Y:S01]  /*4100*/  UMOV UR9, 0x80004020 ;  /* 0x8000402000097882 */ /* 0x000fe20000000000 */
[----:B------:R2:W3:Y:S01]  /*4110*/  @P0 SYNCS.PHASECHK.TRANS64.TRYWAIT P2, [UR4], R0 ;  /* 0x00000000ff0005a7 */ /* 0x0004e20008041104 */
[----:B------:R-:W-:Y:S03]  /*4120*/  ULEA UR4, UR6, UR20, 0x8 ;  /* 0x0000001406047291 */ /* 0x000fe6000f8e40ff */
[----:B------:R-:W-:Y:S01]  /*4130*/  UMOV UR6, UR14 ;  /* 0x0000000e00067c82 */ /* 0x000fe20008000000 */
[----:B------:R-:W-:Y:S05]  /*4140*/  UIADD3 UR8, UPT, UPT, UR4, 0x2, URZ ;  /* 0x0000000204087890 */ /* 0x000fea000fffe0ff */
[----:B------:R2:W-:Y:S01]  /*4150*/  UTCHMMA gdesc[UR4], gdesc[UR12], tmem[UR18], tmem[UR26], idesc[UR27], UP2 ;  /* 0x00ff1a0c040075ea */ /* 0x0005e20009000012 */
[----:B------:R-:W-:Y:S03]  /*4160*/  UPLOP3.LUT UP2, UPT, UPT, UPT, UPT, 0x80, 0x8 ;  /* 0x000000000008789c */ /* 0x000fe60003f4f070 */
[----:B------:R2:W-:Y:S01]  /*4170*/  UTCHMMA gdesc[UR8], gdesc[UR10], tmem[UR18], tmem[UR24], idesc[UR25], UPT ;  /* 0x00ff180a080075ea */ /* 0x0005e2000b800012 */
[----:B------:R2:W-:Y:S01]  /*4180*/  UTCBAR.MULTICAST [UR7], URZ, UR19 ;  /* 0x000000ff070073e9 */ /* 0x0005e20008000813 */
[----:B------:R-:W-:Y:S06]  /*4190*/  BRA.U UP3, `(.L_x_79) ;  /* 0xfffffffd03787547 */ /* 0x000fec000b83ffff */
.L_x_76:
[----:B--2---:R-:W-:Y:S01]  /*41a0*/  UIADD3 UR4, UPT, UPT, UR22, 0x1, URZ ;  /* 0x0000000116047890 */ /* 0x004fe2000fffe0ff */
[C---:B------:R-:W-:Y:S01]  /*41b0*/  ISETP.NE.AND P0, PT, R10.reuse, 0x2, PT ;  /* 0x000000020a00780c */ /* 0x040fe20003f05270 */
[----:B------:R-:W-:Y:S02]  /*41c0*/  UIADD3 UR5, UPT, UPT, UR23, 0x180, URZ ;  /* 0x0000018017057890 */ /* 0x000fe4000fffe0ff */
[----:B------:R-:W-:Y:S01]  /*41d0*/  UISETP.NE.AND UP0, UPT, UR4, 0x4, UPT ;  /* 0x000000040400788c */ /* 0x000fe2000bf05270 */
[----:B-1----:R-:W-:Y:S02]  /*41e0*/  SEL R0, RZ, 0x1, P0 ;  /* 0x00000001ff007807 */ /* 0x002fe40000000000 */
[----:B------:R-:W-:Y:S01]  /*41f0*/  SEL R10, R10, RZ, P0 ;  /* 0x000000ff0a0a7207 */ /* 0x000fe20000000000 */
[----:B------:R-:W-:Y:S01]  /*4200*/  USEL UR6, URZ, 0x1, UP0 ;  /* 0x00000001ff067887 */ /* 0x000fe20008000000 */
[----:B------:R-:W-:Y:S01]  /*4210*/  LOP3.LUT R9, R9, R0, RZ, 0x3c, !PT ;  /* 0x0000000009097212 */ /* 0x000fe200078e3cff */
[----:B------:R-:W-:Y:S01]  /*4220*/  USEL UR22, UR4, URZ, UP0 ;  /* 0x000000ff04167287 */ /* 0x000fe20008000000 */
[----:B------:R1:W-:Y:S03]  /*4230*/  UTCBAR [UR5], URZ ;  /* 0x000000ff050073e9 */ /* 0x0003e600080000ff */
[----:B------:R-:W-:Y:S01]  /*4240*/  LOP3.LUT R11, R11, UR6, RZ, 0x3c, !PT ;  /* 0x000000060b0b7c12 */ /* 0x000fe2000f8e3cff */
[----:B------:R-:W-:Y:S07]  /*4250*/  @P1 BRA `(.L_x_80) ;  /* 0xfffffff800b01947 */ /* 0x000fee000383ffff */
[----:B------:R-:W2:Y:S01]  /*4260*/  S2UR UR8, SR_CgaCtaId ;  /* 0x00000000000879c3 */ /* 0x000ea20000008800 */
[----:B------:R-:W-:Y:S01]  /*4270*/  ELECT P0, URZ, PT ;  /* 0x0000000000ff782f */ /* 0x000fe20003800000 */
[----:B------:R-:W-:Y:S01]  /*4280*/  IMAD.MOV.U32 R0, RZ, RZ, 0x1 ;  /* 0x00000001ff007424 */ /* 0x000fe200078e00ff */
[----:B------:R-:W-:Y:S01]  /*4290*/  UIADD3 UR17, UPT, UPT, UR17, 0x1a0, URZ ;  /* 0x000001a011117890 */ /* 0x000fe2000fffe0ff */
[----:B------:R-:W-:Y:S01]  /*42a0*/  SHF.L.U32 R2, R11, 0x1f, RZ ;  /* 0x0000001f0b027819 */ /* 0x000fe200000006ff */
[----:B------:R-:W-:-:S03]  /*42b0*/  UMOV UR4, 0x40 ;  /* 0x0000004000047882 */ /* 0x000fc60000000000 */
[----:B------:R-:W-:Y:S01]  /*42c0*/  UVIRTCOUNT.DEALLOC.SMPOOL 0x80 ;  /* 0x000000800000784c */ /* 0x000fe20000000000 */
[----:B--2---:R-:W-:Y:S02]  /*42d0*/  ULEA UR8, UR8, UR4, 0x18 ;  /* 0x0000000408087291 */ /* 0x004fe4000f8ec0ff */
[----:B------:R-:W-:-:S07]  /*42e0*/  ULEA UR4, UR22, UR17, 0x3 ;  /* 0x0000001116047291 */ /* 0x000fce000f8e18ff */
[----:B------:R2:W-:Y:S02]  /*42f0*/  @P0 STS.U8 [UR8+0x1c], R0 ;  /* 0x00001c00ff000988 */ /* 0x0005e40008000008 */
[----:B------:R-:W4:Y:S02]  /*4300*/  SYNCS.PHASECHK.TRANS64.TRYWAIT P0, [UR4], R2 ;  /* 0x00000002ff0075a7 */ /* 0x000f240008001104 */
[----:B--2-4-:R-:W-:Y:S05]  /*4310*/  @!P0 BRA `(.L_x_81) ;  /* 0x0000005400488947 */ /* 0x014fea0003800000 */
.L_x_198:
[----:B------:R-:W-:-:S04]  /*4320*/  UIADD3 UR4, UPT, UPT, UR22, 0x1, URZ ;  /* 0x0000000116047890 */ /* 0x000fc8000fffe0ff */
[----:B------:R-:W-:-:S04]  /*4330*/  UISETP.NE.AND UP0, UPT, UR4, 0x4, UPT ;  /* 0x000000040400788c */ /* 0x000fc8000bf05270 */
[----:B------:R-:W-:Y:S02]  /*4340*/  USEL UR6, URZ, 0x1, UP0 ;  /* 0x00000001ff067887 */ /* 0x000fe40008000000 */
[----:B------:R-:W-:-:S04]  /*4350*/  USEL UR4, UR4, URZ, UP0 ;  /* 0x000000ff04047287 */ /* 0x000fc80008000000 */
[----:B-1----:R-:W-:Y:S01]  /*4360*/  ULEA UR5, UR4, UR17, 0x3 ;  /* 0x0000001104057291 */ /* 0x002fe2000f8e18ff */
[----:B--2---:R-:W-:-:S04]  /*4370*/  LOP3.LUT R2, R11, UR6, RZ, 0x3c, !PT ;  /* 0x000000060b027c12 */ /* 0x004fc8000f8e3cff */
[----:B------:R-:W-:-:S04]  /*4380*/  SHF.L.U32 R3, R2, 0x1f, RZ ;  /* 0x0000001f02037819 */ /* 0x000fc800000006ff */
[----:B------:R-:W1:Y:S02]  /*4390*/  SYNCS.PHASECHK.TRANS64.TRYWAIT P0, [UR5], R3 ;  /* 0x00000003ff0075a7 */ /* 0x000e640008001105 */
[----:B-1----:R-:W-:Y:S05]  /*43a0*/  @!P0 BRA `(.L_x_82) ;  /* 0x00000054003c8947 */ /* 0x002fea0003800000 */
.L_x_200:
        /* <DEDUP_REMOVED lines=9> */
.L_x_202:
[----:B------:R-:W-:-:S04]  /*4440*/  UIADD3 UR4, UPT, UPT, UR4, 0x1, URZ ;  /* 0x0000000104047890 */ /* 0x000fc8000fffe0ff */
[----:B------:R-:W-:-:S04]  /*4450*/  UISETP.NE.AND UP0, UPT, UR4, 0x4, UPT ;  /* 0x000000040400788c */ /* 0x000fc8000bf05270 */
[----:B------:R-:W-:Y:S02]  /*4460*/  USEL UR5, URZ, 0x1, UP0 ;  /* 0x00000001ff057887 */ /* 0x000fe40008000000 */
[----:B------:R-:W-:-:S04]  /*4470*/  USEL UR4, UR4, URZ, UP0 ;  /* 0x000000ff04047287 */ /* 0x000fc80008000000 */
[----:B------:R-:W-:Y:S01]  /*4480*/  ULEA UR4, UR4, UR17, 0x3 ;  /* 0x0000001104047291 */ /* 0x000fe2000f8e18ff */
[----:B------:R-:W-:-:S04]  /*4490*/  LOP3.LUT R2, R2, UR5, RZ, 0x3c, !PT ;  /* 0x0000000502027c12 */ /* 0x000fc8000f8e3cff */
[----:B------:R-:W-:-:S04]  /*44a0*/  SHF.L.U32 R2, R2, 0x1f, RZ ;  /* 0x0000001f02027819 */ /* 0x000fc800000006ff */
[----:B------:R-:W2:Y:S02]  /*44b0*/  SYNCS.PHASECHK.TRANS64.TRYWAIT P0, [UR4], R2 ;  /* 0x00000002ff0075a7 */ /* 0x000ea40008001104 */
[----:B--2---:R-:W-:Y:S05]  /*44c0*/  @!P0 BRA `(.L_x_84) ;  /* 0x0000005400248947 */ /* 0x004fea0003800000 */
.L_x_204:
[----:B------:R-:W-:Y:S01]  /*44d0*/  NOP ;  /* 0x0000000000007918 */ /* 0x000fe20000000000 */
[----:B-1----:R-:W1:Y:S01]  /*44e0*/  LDS R0, [UR8+0x14] ;  /* 0x00001408ff007984 */ /* 0x002e620008000800 */
[----:B------:R-:W-:Y:S01]  /*44f0*/  ULOP3.LUT UR4, UR30, 0xffff, URZ, 0xc0, !UPT ;  /* 0x0000ffff1e047892 */ /* 0x000fe2000f8ec0ff */
[----:B------:R-:W-:Y:S01]  /*4500*/  UMOV UR5, 0xffff ;  /* 0x0000ffff00057882 */ /* 0x000fe20000000000 */
[----:B------:R-:W-:Y:S02]  /*4510*/  UMOV UR6, 0x1 ;  /* 0x0000000100067882 */ /* 0x000fe40000000000 */
[----:B------:R-:W-:-:S04]  /*4520*/  USHF.R.U32.HI UR4, URZ, 0x5, UR4 ;  /* 0x00000005ff047899 */ /* 0x000fc80008011604 */
[----:B------:R-:W-:Y:S02]  /*4530*/  USHF.L.U32 UR5, UR5, UR4, URZ ;  /* 0x0000000405057299 */ /* 0x000fe400080006ff */
[----:B------:R-:W-:-:S04]  /*4540*/  USHF.L.U32 UR4, UR6, UR4, URZ ;  /* 0x0000000406047299 */ /* 0x000fc800080006ff */
[----:B-1----:R-:W-:-:S04]  /*4550*/  LOP3.LUT R0, R0, UR5, RZ, 0xc0, !PT ;  /* 0x0000000500007c12 */ /* 0x002fc8000f8ec0ff */
[----:B------:R-:W-:-:S13]  /*4560*/  ISETP.NE.AND P0, PT, R0, UR5, PT ;  /* 0x0000000500007c0c */ /* 0x000fda000bf05270 */
[----:B------:R-:W-:Y:S05]  /*4570*/  @P0 BRA `(.L_x_85) ;  /* 0x0000000000580947 */ /* 0x000fea0003800000 */
[----:B------:R-:W1:Y:S02]  /*4580*/  LDS R0, [UR8+0x18] ;  /* 0x00001808ff007984 */ /* 0x000e640008000800 */
[----:B-1----:R-:W-:-:S04]  /*4590*/  LOP3.LUT R0, R0, UR4, RZ, 0xc0, !PT ;  /* 0x0000000400007c12 */ /* 0x002fc8000f8ec0ff */
[----:B------:R-:W-:-:S13]  /*45a0*/  ISETP.NE.AND P0, PT, R0, UR4, PT ;  /* 0x0000000400007c0c */ /* 0x000fda000bf05270 */
[----:B------:R-:W-:Y:S05]  /*45b0*/  @P0 BRA `(.L_x_86) ;  /* 0x00000000003c0947 */ /* 0x000fea0003800000 */
[----:B------:R-:W1:Y:S01]  /*45c0*/  S2R R2, SR_LANEID ;  /* 0x0000000000027919 */ /* 0x000e620000000000 */
[----:B------:R-:W-:-:S06]  /*45d0*/  ULOP3.LUT UR5, URZ, UR5, URZ, 0x33, !UPT ;  /* 0x00000005ff057292 */ /* 0x000fcc000f8e33ff */
[----:B------:R-:W-:-:S04]  /*45e0*/  IMAD.U32 R0, RZ, RZ, UR5 ;  /* 0x00000005ff007e24 */ /* 0x000fc8000f8e00ff */
[----:B------:R2:W4:Y:S02]  /*45f0*/  REDUX UR7, R0 ;  /* 0x00000000000773c4 */ /* 0x0005240000000000 */
[----:B------:R1:W-:Y:S01]  /*4600*/  UTCATOMSWS.AND URZ, UR5 ;  /* 0x0000000500ff79e3 */ /* 0x0003e20008000000 */
[----:B--2---:R-:W-:Y:S01]  /*4610*/  LOP3.LUT R0, RZ, UR4, RZ, 0x33, !PT ;  /* 0x00000004ff007c12 */ /* 0x004fe2000f8e33ff */
[----:B------:R-:W-:Y:S02]  /*4620*/  VOTEU.ANY UR4, UPT, PT ;  /* 0x0000000000047886 */ /* 0x000fe400038e0100 */
[----:B------:R-:W-:Y:S02]  /*4630*/  UFLO.U32 UR4, UR4 ;  /* 0x00000004000472bd */ /* 0x000fe400080e0000 */
[----:B------:R-:W2:Y:S04]  /*4640*/  REDUX UR6, R0 ;  /* 0x00000000000673c4 */ /* 0x000ea80000000000 */
[----:B-1----:R-:W-:-:S02]  /*4650*/  ISETP.EQ.U32.AND P0, PT, R2, UR4, PT ;  /* 0x0000000402007c0c */ /* 0x002fc4000bf02070 */
[----:B----4-:R-:W-:-:S11]  /*4660*/  MOV R2, UR7 ;  /* 0x0000000700027c02 */ /* 0x010fd60008000f00 */
[----:B------:R1:W-:Y:S01]  /*4670*/  @P0 ATOMS.AND RZ, [UR8+0x14], R2 ;  /* 0x00001402ffff098c */ /* 0x0003e2000a800008 */
[----:B--2---:R-:W-:-:S05]  /*4680*/  IMAD.U32 R0, RZ, RZ, UR6 ;  /* 0x00000006ff007e24 */ /* 0x004fca000f8e00ff */
[----:B------:R1:W-:Y:S01]  /*4690*/  @P0 ATOMS.AND RZ, [UR8+0x18], R0 ;  /* 0x00001800ffff098c */ /* 0x0003e2000a800008 */
[----:B------:R-:W-:Y:S05]  /*46a0*/  BRA `(.L_x_87) ;  /* 0x0000000000147947 */ /* 0x000fea0003800000 */
.L_x_86:
[----:B------:R-:W-:Y:S02]  /*46b0*/  MOV R2, 0x46d0 ;  /* 0x000046d000027802 */ /* 0x000fe40000000f00 */
[----:B---3-5:R-:W-:Y:S05]  /*46c0*/  CALL.REL.NOINC `($__internal_0_$__cuda_sm10x_tcgen05_guardrail_trap_col_being_dealloced_not_returned_by_alloc) ;  /* 0x00000058000c7944 */ /* 0x028fea0003c00000 */
[----:B------:R-:W-:Y:S05]  /*46d0*/  BRA `(.L_x_87) ;  /* 0x0000000000087947 */ /* 0x000fea0003800000 */
.L_x_85:
[----:B------:R-:W-:Y:S02]  /*46e0*/  MOV R2, 0x4700 ;  /* 0x0000470000027802 */ /* 0x000fe40000000f00 */
[----:B---3-5:R-:W-:Y:S05]  /*46f0*/  CALL.REL.NOINC `($__internal_2_$__cuda_sm10x_tcgen05_guardrail_trap_unallocated_columns_being_dealloced) ;  /* 0x0000005800187944 */ /* 0x028fea0003c00000 */
.L_x_87:
[----:B------:R-:W-:Y:S01]  /*4700*/  NOP ;  /* 0x0000000000007918 */ /* 0x000fe20000000000 */
[----:B------:R-:W-:Y:S05]  /*4710*/  EXIT ;  /* 0x000000000000794d */ /* 0x000fea0003800000 */
.L_x_69:
[----:B------:R-:W-:-:S09]  /*4720*/  UISETP.NE.OR UP0, UPT, UR17, 0x3, !UP3 ;  /* 0x000000031100788c */ /* 0x000fd2000df05670 */
[----:B------:R-:W-:Y:S05]  /*4730*/  BRA.U UP0, `(.L_x_88) ;  /* 0x00000011005c7547 */ /* 0x000fea000b800000 */
[----:B------:R-:W1:Y:S01]  /*4740*/  S2UR UR10, SR_CgaCtaId ;  /* 0x00000000000a79c3 */ /* 0x000e620000008800 */
[----:B------:R-:W2:Y:S01]  /*4750*/  LDCU UR31, c[0x0][0x370] ;  /* 0x00006e00ff1f77ac */ /* 0x000ea20008000800 */
[----:B------:R-:W-:Y:S02]  /*4760*/  HFMA2 R13, -RZ, RZ, 0, 0 ;  /* 0x00000000ff0d7431 */ /* 0x000fe400000001ff */
[----:B------:R-:W-:Y:S01]  /*4770*/  IMAD.MOV.U32 R15, RZ, RZ, 0x1 ;  /* 0x00000001ff0f7424 */ /* 0x000fe200078e00ff */
[----:B------:R-:W-:Y:S01]  /*4780*/  MOV R7, 0x1000 ;  /* 0x0000100000077802 */ /* 0x000fe20000000f00 */
[----:B------:R-:W2:Y:S01]  /*4790*/  LDCU.128 UR44, c[0x0][0xb10] ;  /* 0x00016200ff2c77ac */ /* 0x000ea20008000c00 */
[----:B------:R-:W-:Y:S01]  /*47a0*/  IMAD.MOV.U32 R14, RZ, RZ, RZ ;  /* 0x000000ffff0e7224 */ /* 0x000fe200078e00ff */
[----:B------:R-:W3:Y:S01]  /*47b0*/  LDC.64 R16, c[0x0][0x348] ;  /* 0x0000d200ff107b82 */ /* 0x000ee20000000a00 */
[----:B------:R-:W4:Y:S01]  /*47c0*/  LDCU UR30, c[0x0][0x374] ;  /* 0x00006e80ff1e77ac */ /* 0x000f220008000800 */
[----:B------:R-:W1:Y:S06]  /*47d0*/  LDCU UR15, c[0x0][0xb0c] ;  /* 0x00016180ff0f77ac */ /* 0x000e6c0008000800 */
[----:B------:R-:W3:Y:S01]  /*47e0*/  LDC.64 R2, c[0x0][0x888] ;  /* 0x00022200ff027b82 */ /* 0x000ee20000000a00 */
[----:B------:R-:W3:Y:S01]  /*47f0*/  LDCU UR49, c[0x0][0xb20] ;  /* 0x00016400ff3177ac */ /* 0x000ee20008000800 */
[----:B------:R-:W3:Y:S06]  /*4800*/  LDCU UR4, c[0x0][0xb30] ;  /* 0x00016600ff0477ac */ /* 0x000eec0008000800 */
[----:B------:R-:W3:Y:S01]  /*4810*/  LDC.64 R4, c[0x0][0x890] ;  /* 0x00022400ff047b82 */ /* 0x000ee20000000a00 */
[----:B------:R-:W-:Y:S01]  /*4820*/  UMOV UR21, 0x400 ;  /* 0x0000040000157882 */ /* 0x000fe20000000000 */
[----:B--2---:R-:W-:-:S02]  /*4830*/  UIMAD.WIDE.U32 UR6, UR31, UR44, URZ ;  /* 0x0000002c1f0672a5 */ /* 0x004fc4000f8e00ff */
[----:B----4-:R-:W-:Y:S02]  /*4840*/  UIMAD.WIDE.U32 UR8, UR30, UR47, URZ ;  /* 0x0000002f1e0872a5 */ /* 0x010fe4000f8e00ff */
[----:B-1----:R-:W-:Y:S02]  /*4850*/  ULEA UR21, UR10, UR21, 0x18 ;  /* 0x000000150a157291 */ /* 0x002fe4000f8ec0ff */
[----:B------:R-:W-:Y:S02]  /*4860*/  UPLOP3.LUT UP3, UPT, UPT, UPT, UPT, 0x40, 0x4 ;  /* 0x000000000004789c */ /* 0x000fe40003f6e870 */
[----:B------:R-:W-:Y:S02]  /*4870*/  UIADD3 UR37, UPT, UPT, UR21, 0x128, URZ ;  /* 0x0000012815257890 */ /* 0x000fe4000fffe0ff */
[----:B------:R-:W-:Y:S02]  /*4880*/  UIADD3 UR33, UPT, UPT, UR21, 0x110, URZ ;  /* 0x0000011015217890 */ /* 0x000fe4000fffe0ff */
[----:B------:R-:W-:-:S02]  /*4890*/  UIADD3 UR25, UPT, UPT, UR21, 0x118, URZ ;  /* 0x0000011815197890 */ /* 0x000fc4000fffe0ff */
[----:B------:R-:W-:Y:S01]  /*48a0*/  UIADD3 UR17, UPT, UPT, UR21, 0x120, URZ ;  /* 0x0000012015117890 */ /* 0x000fe2000fffe0ff */
[----:B------:R-:W-:Y:S01]  /*48b0*/  UMOV UR6, UR7 ;  /* 0x0000000700067c82 */ /* 0x000fe20008000000 */
[----:B------:R-:W-:Y:S01]  /*48c0*/  UMOV UR41, UR9 ;  /* 0x0000000900297c82 */ /* 0x000fe20008000000 */
[----:B------:R-:W-:Y:S02]  /*48d0*/  UISETP.GE.AND UP0, UPT, UR42, 0x1, UPT ;  /* 0x000000012a00788c */ /* 0x000fe4000bf06270 */
[----:B------:R-:W-:Y:S01]  /*48e0*/  UISETP.NE.AND UP4, UPT, UR42, 0x1, UPT ;  /* 0x000000012a00788c */ /* 0x000fe2000bf85270 */
[----:B------:R-:W1:Y:S01]  /*48f0*/  LDCU.64 UR22, c[0x0][0xb28] ;  /* 0x00016500ff1677ac */ /* 0x000e620008000a00 */
[----:B------:R-:W-:Y:S02]  /*4900*/  UISETP.NE.AND UP6, UPT, UR15, 0x1, UPT ;  /* 0x000000010f00788c */ /* 0x000fe4000bfc5270 */
[----:B------:R-:W-:Y:S02]  /*4910*/  UISETP.NE.AND UP5, UPT, UR46, 0x1, UPT ;  /* 0x000000012e00788c */ /* 0x000fe4000bfa5270 */
[----:B------:R-:W-:-:S02]  /*4920*/  UPRMT UR37, UR10, 0x654, UR37 ;  /* 0x000006540a257896 */ /* 0x000fc40008000025 */
[----:B------:R-:W-:Y:S02]  /*4930*/  USHF.R.U32.HI UR43, URZ, UR45, UR6 ;  /* 0x0000002dff2b7299 */ /* 0x000fe40008011606 */
[----:B------:R-:W-:Y:S02]  /*4940*/  UPRMT UR40, UR10, 0x654, UR33 ;  /* 0x000006540a287896 */ /* 0x000fe40008000021 */
[----:B------:R-:W-:Y:S02]  /*4950*/  UPRMT UR39, UR10, 0x654, UR25 ;  /* 0x000006540a277896 */ /* 0x000fe40008000019 */
[----:B------:R-:W-:Y:S02]  /*4960*/  UPRMT UR38, UR10, 0x654, UR17 ;  /* 0x000006540a267896 */ /* 0x000fe40008000011 */
[----:B---3--:R-:W-:Y:S02]  /*4970*/  USHF.R.U32.HI UR41, URZ, UR49, UR41 ;  /* 0x00000031ff297299 */ /* 0x008fe40008011629 */
[----:B------:R-:W-:-:S11]  /*4980*/  UISETP.NE.AND UP2, UPT, UR4, 0x1, UPT ;  /* 0x000000010400788c */ /* 0x000fd6000bf45270 */
.L_x_99:
[C---:B------:R-:W-:Y:S02]  /*4990*/  LEA R12, R14.reuse, UR21, 0x3 ;  /* 0x000000150e0c7c11 */ /* 0x040fe4000f8e18ff */
[----:B------:R-:W-:Y:S02]  /*49a0*/  SHF.L.U32 R0, R13, 0x1f, RZ ;  /* 0x0000001f0d007819 */ /* 0x000fe400000006ff */
[----:B------:R-:W-:Y:S02]  /*49b0*/  LEA R8, R14, UR21, 0x4 ;  /* 0x000000150e087c11 */ /* 0x000fe4000f8e20ff */
[----:B--2---:R-:W2:Y:S02]  /*49c0*/  SYNCS.PHASECHK.TRANS64.TRYWAIT P0, [R12+URZ+0x160], R0 ;  /* 0x000160000c0075a7 */ /* 0x004ea400080011ff */
[----:B--2---:R-:W-:Y:S05]  /*49d0*/  @!P0 BRA `(.L_x_89) ;  /* 0x0000004c00f88947 */ /* 0x004fea0003800000 */
.L_x_205:
[----:B------:R-:W3:Y:S01]  /*49e0*/  LDS.128 R8, [R8+0x1f0] ;  /* 0x0001f00008087984 */ /* 0x000ee20000000c00 */
[----:B------:R-:W-:Y:S01]  /*49f0*/  UISETP.GE.AND UP0, UPT, UR42, 0x1, UPT ;  /* 0x000000012a00788c */ /* 0x000fe2000bf06270 */
[----:B------:R-:W-:Y:S01]  /*4a00*/  @!PT LDS RZ, [RZ] ;  /* 0x00000000fffff984 */ /* 0x000fe20000000800 */
[----:B------:R-:W-:Y:S01]  /*4a10*/  @!PT LDS RZ, [RZ] ;  /* 0x00000000fffff984 */ /* 0x000fe20000000800 */
[----:B------:R-:W-:Y:S01]  /*4a20*/  @!PT LDS RZ, [RZ] ;  /* 0x00000000fffff984 */ /* 0x000fe20000000800 */
[----:B------:R-:W-:Y:S01]  /*4a30*/  @!PT LDS RZ, [RZ] ;  /* 0x00000000fffff984 */ /* 0x000fe20000000800 */
[----:B------:R4:W-:Y:S06]  /*4a40*/  MEMBAR.ALL.CTA ;  /* 0x0000000000007992 */ /* 0x0009ec0000008000 */
[----:B----4-:R-:W4:Y:S01]  /*4a50*/  FENCE.VIEW.ASYNC.S ;  /* 0x00000000000073c6 */ /* 0x010f220000000000 */
[----:B---3--:R-:W-:Y:S11]  /*4a60*/  LOP3.LUT P0, RZ, R10, 0x1, RZ, 0xc0, !PT ;  /* 0x000000010aff7812 */ /* 0x008ff6000780c0ff */
[----:B------:R-:W-:Y:S02]  /*4a70*/  @!UPT UIADD3 URZ, UPT, UPT, URZ, URZ, URZ ;  /* 0x000000fffffff290 */ /* 0x000fe4000fffe0ff */
[----:B----4-:R-:W-:Y:S01]  /*4a80*/  VOTEU.ANY UP1, P0 ;  /* 0x0000000000ff7886 */ /* 0x010fe20000020100 */
[----:B------:R-:W-:Y:S11]  /*4a90*/  PLOP3.LUT P0, PT, PT, PT, UP1, 0x80, 0x8 ;  /* 0x000000000008781c */ /* 0x000ff60003f0f018 */
[----:B------:R-:W-:Y:S02]  /*4aa0*/  @!UPT UIADD3 URZ, UPT, UPT, URZ, URZ, URZ ;  /* 0x000000fffffff290 */ /* 0x000fe4000fffe0ff */
[----:B--2---:R-:W-:Y:S02]  /*4ab0*/  @P0 SHF.R.U32.HI R0, RZ, 0x10, R9 ;  /* 0x00000010ff000819 */ /* 0x004fe40000011609 */
[----:B------:R-:W-:Y:S02]  /*4ac0*/  @P0 MOV R6, R8 ;  /* 0x0000000800060202 */ /* 0x000fe40000000f00 */
[----:B------:R-:W-:Y:S01]  /*4ad0*/  @P0 R2UR UR4, R0 ;  /* 0x00000000000402ca */ /* 0x000fe200000e0000 */
[----:B------:R-:W-:Y:S01]  /*4ae0*/  VIADD R0, R12, 0x170 ;  /* 0x000001700c007836 */ /* 0x000fe20000000000 */
[----:B------:R-:W-:Y:S02]  /*4af0*/  @P0 LOP3.LUT R8, R9, 0xffff, RZ, 0xc0, !PT ;  /* 0x0000ffff09080812 */ /* 0x000fe400078ec0ff */
[----:B------:R-:W-:Y:S02]  /*4b00*/  @P0 R2UR UR6, R6 ;  /* 0x00000000060602ca */ /* 0x000fe400000e0000 */
[----:B------:R-:W-:Y:S02]  /*4b10*/  PRMT R0, RZ, 0x654, R0 ;  /* 0x00000654ff007816 */ /* 0x000fe40000000000 */
[----:B------:R-:W-:Y:S02]  /*4b20*/  @P0 R2UR UR5, R8 ;  /* 0x00000000080502ca */ /* 0x000fe400000e0000 */
[----:B------:R2:W-:Y:S03]  /*4b30*/  SYNCS.ARRIVE.TRANS64.RED.A1T0 RZ, [R0+URZ], RZ ;  /* 0x000000ff00ff79a7 */ /* 0x0005e600081004ff */
[----:B------:R-:W-:Y:S04]  /*4b40*/  @UP1 UMOV UR29, UR4 ;  /* 0x00000004001d1c82 */ /* 0x000fe80008000000 */
[----:B------:R-:W-:Y:S04]  /*4b50*/  @UP1 UMOV UR14, UR6 ;  /* 0x00000006000e1c82 */ /* 0x000fe80008000000 */
[----:B------:R-:W-:Y:S01]  /*4b60*/  @UP1 UMOV UR13, UR5 ;  /* 0x00000005000d1c82 */ /* 0x000fe20008000000 */
[----:B------:R-:W-:Y:S05]  /*4b70*/  BRA.U !UP0, `(.L_x_90) ;  /* 0x0000000108a47547 */ /* 0x000fea000b800000 */
[----:B------:R-:W-:Y:S02]  /*4b80*/  UIMAD.WIDE.U32 UR18, UR13, UR47, URZ ;  /* 0x0000002f0d1272a5 */ /* 0x000fe4000f8e00ff */
[----:B------:R-:W-:Y:S02]  /*4b90*/  UIMAD.WIDE.U32 UR26, UR14, UR44, URZ ;  /* 0x0000002c0e1a72a5 */ /* 0x000fe4000f8e00ff */
[----:B------:R-:W-:Y:S02]  /*4ba0*/  USEL UR4, UR30, UR41, !UP5 ;  /* 0x000000291e047287 */ /* 0x000fe4000e800000 */
[----:B------:R-:W-:Y:S02]  /*4bb0*/  USEL UR7, UR31, UR43, !UP6 ;  /* 0x0000002b1f077287 */ /* 0x000fe4000f000000 */
[----:B-1----:R-:W-:Y:S02]  /*4bc0*/  UIMAD.WIDE.U32 UR8, UR4, UR22, URZ ;  /* 0x00000016040872a5 */ /* 0x002fe4000f8e00ff */
[----:B------:R-:W-:Y:S01]  /*4bd0*/  UIMAD.WIDE.U32 UR10, UR7, UR22, URZ ;  /* 0x00000016070a72a5 */ /* 0x000fe2000f8e00ff */
[----:B------:R-:W-:Y:S02]  /*4be0*/  UMOV UR5, UR19 ;  /* 0x0000001300057c82 */ /* 0x000fe40008000000 */
[----:B------:R-:W-:Y:S03]  /*4bf0*/  USHF.R.U32.HI UR6, URZ, UR49, UR5 ;  /* 0x00000031ff067299 */ /* 0x000fe60008011605 */
[----:B------:R-:W-:Y:S01]  /*4c00*/  UMOV UR5, UR27 ;  /* 0x0000001b00057c82 */ /* 0x000fe20008000000 */
[----:B------:R-:W-:Y:S02]  /*4c10*/  USEL UR6, UR13, UR6, !UP5 ;  /* 0x000000060d067287 */ /* 0x000fe4000e800000 */
[----:B------:R-:W-:Y:S03]  /*4c20*/  USHF.R.U32.HI UR12, URZ, UR45, UR5 ;  /* 0x0000002dff0c7299 */ /* 0x000fe60008011605 */
[----:B------:R-:W-:Y:S02]  /*4c30*/  UMOV UR5, UR9 ;  /* 0x0000000900057c82 */ /* 0x000fe40008000000 */
[----:B------:R-:W-:Y:S03]  /*4c40*/  @UP4 USHF.R.U32.HI UR4, URZ, UR23, UR5 ;  /* 0x00000017ff044299 */ /* 0x000fe60008011605 */
[----:B------:R-:W-:Y:S01]  /*4c50*/  UMOV UR5, UR11 ;  /* 0x0000000b00057c82 */ /* 0x000fe20008000000 */
[----:B------:R-:W-:Y:S02]  /*4c60*/  UIMAD UR4, UR42, UR4, URZ ;  /* 0x000000042a0472a4 */ /* 0x000fe4000f8e02ff */
[----:B------:R-:W-:Y:S02]  /*4c70*/  @UP4 USHF.R.U32.HI UR7, URZ, UR23, UR5 ;  /* 0x00000017ff074299 */ /* 0x000fe40008011605 */
[----:B------:R-:W-:Y:S02]  /*4c80*/  UIMAD.WIDE.U32 UR10, UR6, UR22, URZ ;  /* 0x00000016060a72a5 */ /* 0x000fe4000f8e00ff */
[----:B------:R-:W-:Y:S02]  /*4c90*/  USEL UR5, UR14, UR12, !UP6 ;  /* 0x0000000c0e057287 */ /* 0x000fe4000f000000 */
[----:B------:R-:W-:Y:S02]  /*4ca0*/  UIMAD UR8, UR42, UR7, URZ ;  /* 0x000000072a0872a4 */ /* 0x000fe4000f8e02ff */
[----:B------:R-:W-:Y:S03]  /*4cb0*/  UISETP.GE.AND UP0, UPT, UR6, UR4, UPT ;  /* 0x000000040600728c */ /* 0x000fe6000bf06270 */
[----:B------:R-:W-:Y:S01]  /*4cc0*/  UMOV UR4, UR11 ;  /* 0x0000000b00047c82 */ /* 0x000fe20008000000 */
[----:B------:R-:W-:Y:S02]  /*4cd0*/  UISETP.GE.OR UP0, UPT, UR5, UR8, UP0 ;  /* 0x000000080500728c */ /* 0x000fe40008706670 */
[----:B------:R-:W-:Y:S02]  /*4ce0*/  USHF.R.U32.HI UR4, URZ, UR23, UR4 ;  /* 0x00000017ff047299 */ /* 0x000fe40008011604 */
[----:B------:R-:W-:Y:S02]  /*4cf0*/  UIMAD.WIDE.U32 UR8, UR5, UR22, URZ ;  /* 0x00000016050872a5 */ /* 0x000fe4000f8e00ff */
[----:B------:R-:W-:Y:S04]  /*4d00*/  USEL UR10, UR6, UR4, !UP4 ;  /* 0x00000004060a7287 */ /* 0x000fe8000e000000 */
[----:B------:R-:W-:Y:S01]  /*4d10*/  UIADD3 UR11, UPT, UPT, -UR10, URZ, URZ ;  /* 0x000000ff0a0b7290 */ /* 0x000fe2000fffe1ff */
[----:B------:R-:W-:Y:S02]  /*4d20*/  @!UP0 UMOV UR4, UR9 ;  /* 0x0000000900048c82 */ /* 0x000fe40008000000 */
[----:B------:R-:W-:Y:S02]  /*4d30*/  @!UP0 USHF.R.U32.HI UR4, URZ, UR23, UR4 ;  /* 0x00000017ff048299 */ /* 0x000fe40008011604 */
[----:B------:R-:W-:Y:S02]  /*4d40*/  UIMAD UR8, UR42, UR11, UR6 ;  /* 0x0000000b2a0872a4 */ /* 0x000fe4000f8e0206 */
[----:B------:R-:W-:Y:S04]  /*4d50*/  @!UP0 USEL UR4, UR5, UR4, !UP4 ;  /* 0x0000000405048287 */ /* 0x000fe8000e000000 */
[----:B------:R-:W-:Y:S02]  /*4d60*/  @!UP0 UIMAD UR8, UR7, UR8, UR4 ;  /* 0x00000008070882a4 */ /* 0x000fe4000f8e0204 */
[----:B------:R-:W-:Y:S02]  /*4d70*/  @!UP0 UIADD3 UR9, UPT, UPT, UR10, -UR4, URZ ;  /* 0x800000040a098290 */ /* 0x000fe4000fffe0ff */
[----:B------:R-:W-:Y:S02]  /*4d80*/  UIADD3 UR4, UPT, UPT, -UR5, URZ, URZ ;  /* 0x000000ff05047290 */ /* 0x000fe4000fffe1ff */
[----:B------:R-:W-:Y:S02]  /*4d90*/  UIADD3 UR7, UPT, UPT, -UR6, URZ, URZ ;  /* 0x000000ff06077290 */ /* 0x000fe4000fffe1ff */
[----:B------:R-:W-:Y:S02]  /*4da0*/  @!UP0 UIMAD UR6, UR9, UR42, UR5 ;  /* 0x0000002a090682a4 */ /* 0x000fe4000f8e0205 */
[----:B------:R-:W-:Y:S02]  /*4db0*/  UIMAD UR14, UR15, UR4, UR14 ;  /* 0x000000040f0e72a4 */ /* 0x000fe4000f8e020e */
[----:B------:R-:W-:Y:S01]  /*4dc0*/  UIMAD UR13, UR46, UR7, UR13 ;  /* 0x000000072e0d72a4 */ /* 0x000fe2000f8e020d */
[----:B------:R-:W-:Y:S02]  /*4dd0*/  @!UP0 UMOV UR5, UR8 ;  /* 0x0000000800058c82 */ /* 0x000fe40008000000 */
[----:B------:R-:W-:Y:S02]  /*4de0*/  UIMAD UR14, UR5, UR15, UR14 ;  /* 0x0000000f050e72a4 */ /* 0x000fe4000f8e020e */
[----:B------:R-:W-:Y:S11]  /*4df0*/  UIMAD UR13, UR6, UR46, UR13 ;  /* 0x0000002e060d72a4 */ /* 0x000ff6000f8e020d */
[----:B------:R-:W-:Y:S01]  /*4e00*/  @!UPT UIADD3 URZ, UPT, UPT, URZ, URZ, URZ ;  /* 0x000000fffffff290 */ /* 0x000fe2000fffe0ff */
.L_x_90:
[----:B------:R-:W3:Y:S01]  /*4e10*/  @!UP2 LDCU.128 UR8, c[0x0][0xb10] ;  /* 0x00016200ff08a7ac */ /* 0x000ee20008000c00 */
[C---:B------:R-:W-:Y:S02]  /*4e20*/  ISETP.NE.U32.AND P1, PT, R4.reuse, RZ, PT ;  /* 0x000000ff0400720c */ /* 0x040fe40003f25070 */
[----:B------:R-:W-:Y:S02]  /*4e30*/  ISETP.NE.U32.AND P0, PT, R4, RZ, PT ;  /* 0x000000ff0400720c */ /* 0x000fe40003f05070 */
[C---:B------:R-:W-:Y:S02]  /*4e40*/  ISETP.NE.AND.EX P1, PT, R5.reuse, RZ, PT, P1 ;  /* 0x000000ff0500720c */ /* 0x040fe40003f25310 */
[----:B------:R-:W-:Y:S01]  /*4e50*/  ISETP.NE.AND.EX P0, PT, R5, RZ, PT, P0 ;  /* 0x000000ff0500720c */ /* 0x000fe20003f05300 */
[----:B------:R-:W4:Y:S01]  /*4e60*/  @!UP2 LDCU UR5, c[0x0][0xb0c] ;  /* 0x00016180ff05a7ac */ /* 0x000f220008000800 */
[----:B------:R-:W-:Y:S01]  /*4e70*/  SHF.L.U32 R9, R15, 0x1f, RZ ;  /* 0x0000001f0f097819 */ /* 0x000fe200000006ff */
[----:B------:R-:W-:Y:S02]  /*4e80*/  USHF.L.U32 UR35, UR16, 0x6, URZ ;  /* 0x0000000610237899 */ /* 0x000fe400080006ff */
[----:B------:R-:W-:Y:S02]  /*4e90*/  USHF.L.U32 UR34, UR20, 0x7, URZ ;  /* 0x0000000714227899 */ /* 0x000fe400080006ff */
[----:B---3--:R-:W-:Y:S07]  /*4ea0*/  UIMAD.WIDE.U32 UR6, UR14, UR8, URZ ;  /* 0x000000080e0672a5 */ /* 0x008fee000f8e00ff */
[----:B------:R-:W-:Y:S01]  /*4eb0*/  @!UP2 UMOV UR4, UR7 ;  /* 0x000000070004ac82 */ /* 0x000fe20008000000 */
[----:B----4-:R-:W-:Y:S02]  /*4ec0*/  @!UP2 UISETP.NE.AND UP0, UPT, UR5, 0x1, UPT ;  /* 0x000000010500a88c */ /* 0x010fe4000bf05270 */
[----:B------:R-:W-:Y:S02]  /*4ed0*/  @!UP2 USHF.R.U32.HI UR4, URZ, UR9, UR4 ;  /* 0x00000009ff04a299 */ /* 0x000fe40008011604 */
[----:B------:R-:W-:Y:S02]  /*4ee0*/  UIMAD.WIDE.U32 UR6, UR13, UR11, URZ ;  /* 0x0000000b0d0672a5 */ /* 0x000fe4000f8e00ff */
[----:B------:R-:W-:Y:S02]  /*4ef0*/  @!UP2 USEL UR8, UR14, UR4, !UP0 ;  /* 0x000000040e08a287 */ /* 0x000fe4000c000000 */
[----:B------:R-:W-:Y:S03]  /*4f00*/  @!UP2 UISETP.NE.AND UP0, UPT, UR10, 0x1, UPT ;  /* 0x000000010a00a88c */ /* 0x000fe6000bf05270 */
[----:B------:R-:W-:Y:S02]  /*4f10*/  @!UP2 UMOV UR6, UR7 ;  /* 0x000000070006ac82 */ /* 0x000fe40008000000 */
[----:B------:R-:W3:Y:S02]  /*4f20*/  @!UP2 LDCU UR4, c[0x0][0xb20] ;  /* 0x00016400ff04a7ac */ /* 0x000ee40008000800 */
[----:B---3--:R-:W-:Y:S04]  /*4f30*/  @!UP2 USHF.R.U32.HI UR6, URZ, UR4, UR6 ;  /* 0x00000004ff06a299 */ /* 0x008fe80008011606 */
[----:B------:R-:W-:Y:S04]  /*4f40*/  @!UP2 USEL UR6, UR13, UR6, !UP0 ;  /* 0x000000060d06a287 */ /* 0x000fe8000c000000 */
[----:B------:R-:W-:Y:S02]  /*4f50*/  @!UP2 UIADD3 UR4, UPT, UPT, -UR8, UR6, URZ ;  /* 0x000000060804a290 */ /* 0x000fe4000fffe1ff */
[----:B------:R-:W-:Y:S02]  /*4f60*/  @!UP2 UIADD3 UR6, UPT, UPT, UR8, -UR6, URZ ;  /* 0x800000060806a290 */ /* 0x000fe4000fffe0ff */
[----:B------:R-:W-:Y:S02]  /*4f70*/  @!UP2 UIMAD UR14, UR4, UR5, UR14 ;  /* 0x00000005040ea2a4 */ /* 0x000fe4000f8e020e */
[----:B------:R-:W-:Y:S01]  /*4f80*/  @!UP2 UIMAD UR13, UR6, UR10, UR13 ;  /* 0x0000000a060da2a4 */ /* 0x000fe2000f8e020d */
[----:B------:R-:W-:Y:S11]  /*4f90*/  BRA.U UP3, `(.L_x_91) ;  /* 0x0000000103107547 */ /* 0x000ff6000b800000 */
[----:B------:R-:W-:Y:S04]  /*4fa0*/  MOV R6, UR48 ;  /* 0x0000003000067c02 */ /* 0x000fe80008000f00 */
[----:B------:R-:W-:Y:S04]  /*4fb0*/  SHF.L.U32 R6, R6, 0x1f, RZ ;  /* 0x0000001f06067819 */ /* 0x000fe800000006ff */
[----:B------:R-:W3:Y:S02]  /*4fc0*/  SYNCS.PHASECHK.TRANS64.TRYWAIT P2, [UR21+0x158], R6 ;  /* 0x00015806ff0075a7 */ /* 0x000ee40008041115 */
[----:B---3--:R-:W-:Y:S05]  /*4fd0*/  @!P2 BRA `(.L_x_92) ;  /* 0x00000048008ca947 */ /* 0x008fea0003800000 */
.L_x_91:
[----:B------:R-:W-:Y:S05]  /*4fe0*/  @!P1 BRA `(.L_x_93) ;  /* 0x0000000000309947 */ /* 0x000fea0003800000 */
[----:B------:R-:W-:Y:S01]  /*4ff0*/  ISETP.NE.U32.AND P1, PT, R2, RZ, PT ;  /* 0x000000ff0200720c */ /* 0x000fe20003f25070 */
[----:B------:R-:W3:Y:S01]  /*5000*/  LDCU.64 UR4, c[0x0][0x358] ;  /* 0x00006b00ff0477ac */ /* 0x000ee20008000a00 */
[----:B------:R-:W-:Y:S02]  /*5010*/  IMAD.MOV.U32 R45, RZ, RZ, 0x1 ;  /* 0x00000001ff2d7424 */ /* 0x000fe400078e00ff */
[----:B------:R-:W-:Y:S11]  /*5020*/  ISETP.NE.AND.EX P1, PT, R3, RZ, PT, P1 ;  /* 0x000000ff0300720c */ /* 0x000ff60003f25310 */
[----:B------:R-:W-:Y:S02]  /*5030*/  @!UPT UIADD3 URZ, UPT, UPT, URZ, URZ, URZ ;  /* 0x000000fffffff290 */ /* 0x000fe4000fffe0ff */
[----:B------:R-:W4:Y:S01]  /*5040*/  @P1 LDC.64 R10, c[0x0][0x888] ;  /* 0x00022200ff0a1b82 */ /* 0x000f220000000a00 */
[----:B--2---:R-:W-:Y:S04]  /*5050*/  @P1 IMAD R0, R4, UR36, RZ ;  /* 0x0000002404001c24 */ /* 0x004fe8000f8e02ff */
[----:B----4-:R-:W-:Y:S04]  /*5060*/  @P1 IMAD.WIDE R10, R0, 0x4, R10 ;  /* 0x00000004000a1825 */ /* 0x010fe800078e020a */
[----:B------:R-:W-:Y:S01]  /*5070*/  HFMA2 R0, -RZ, RZ, 0, 5.9604644775390625e-08 ;  /* 0x00000001ff007431 */ /* 0x000fe200000001ff */
[----:B---3-5:R3:W5:Y:S04]  /*5080*/  @P1 LDG.E R27, desc[UR4][R10.64] ;  /* 0x000000040a1b1981 */ /* 0x028768000c1e1900 */
[----:B------:R-:W-:Y:S01]  /*5090*/  @!P1 PRMT R45, R0, 0x7610, R45 ;  /* 0x00007610002d9816 */ /* 0x000fe2000000002d */
[----:B---3--:R-:W4:Y:S06]  /*50a0*/  @!P1 LDC R27, c[0x0][0x880] ;  /* 0x00022000ff1b9b82 */ /* 0x008f2c0000000800 */
.L_x_93:
[----:B----45:R-:W-:Y:S01]  /*50b0*/  @!P0 FSETP.EQ.AND P1, PT, R27, RZ, PT ;  /* 0x000000ff1b00820b */ /* 0x030fe20003f22000 */
[----:B------:R-:W-:Y:S01]  /*50c0*/  @!UPT UIADD3 URZ, UPT, UPT, URZ, URZ, URZ ;  /* 0x000000fffffff290 */ /* 0x000fe2000fffe0ff */
[----:B------:R-:W-:Y:S11]  /*50d0*/  @!P0 BRA `(.L_x_94) ;  /* 0x0000000000188947 */ /* 0x000ff60003800000 */
[----:B------:R-:W-:Y:S02]  /*50e0*/  LOP3.LUT P0, RZ, R45, 0xff, RZ, 0xc0, !PT ;  /* 0x000000ff2dff7812 */ /* 0x000fe4000780c0ff */
[----:B------:R-:W-:Y:S04]  /*50f0*/  ISETP.NE.U32.AND P1, PT, R2, RZ, PT ;  /* 0x000000ff0200720c */ /* 0x000fe80003f25070 */
[----:B------:R-:W-:Y:S04]  /*5100*/  ISETP.NE.AND.EX P1, PT, R3, RZ, PT, P1 ;  /* 0x000000ff0300720c */ /* 0x000fe80003f25310 */
[----:B------:R-:W-:Y:S03]  /*5110*/  PLOP3.LUT P1, PT, P1, PT, PT, 0x8, 0x80 ;  /* 0x000000000080781c */ /* 0x000fe60000f2e170 */
[----:B------:R-:W-:Y:S11]  /*5120*/  @P0 FSETP.EQ.AND P1, PT, R27, RZ, PT ;  /* 0x000000ff1b00020b */ /* 0x000ff60003f22000 */
[----:B------:R-:W-:Y:S02]  /*5130*/  @!UPT UIADD3 URZ, UPT, UPT, URZ, URZ, URZ ;  /* 0x000000fffffff290 */ /* 0x000fe4000fffe0ff */
.L_x_94:
[----:B------:R-:W3:Y:S01]  /*5140*/  SYNCS.PHASECHK.TRANS64.TRYWAIT P2, [UR21+0x130], R9 ;  /* 0x00013009ff0075a7 */ /* 0x000ee20008041115 */
[----:B------:R-:W-:Y:S04]  /*5150*/  ELECT P0, URZ, PT ;  /* 0x0000000000ff782f */ /* 0x000fe80003800000 */
[----:B------:R-:W-:Y:S11]  /*5160*/  PLOP3.LUT P1, PT, P1, P0, PT, 0xf2, 0x2f ;  /* 0x00000000002f781c */ /* 0x000ff60000f21e72 */
[----:B------:R-:W-:Y:S02]  /*5170*/  @!UPT UIADD3 URZ, UPT, UPT, URZ, URZ, URZ ;  /* 0x000000fffffff290 */ /* 0x000fe4000fffe0ff */
[----:B------:R-:W-:Y:S05]  /*5180*/  @!P1 IADD3 R8, P0, PT, R16, 0x580, RZ ;  /* 0x0000058010089810 */ /* 0x000fea0007f1e0ff */
[----:B--2---:R-:W-:Y:S01]  /*5190*/  @!P1 IMAD.X R6, RZ, RZ, R17, P0 ;  /* 0x000000ffff069224 */ /* 0x004fe200000e0611 */
[----:B---3--:R-:W-:Y:S07]  /*51a0*/  @!P2 BRA `(.L_x_95) ;  /* 0x000000480030a947 */ /* 0x008fee0003800000 */
.L_x_208:
[----:B------:R-:W-:Y:S01]  /*51b0*/  @!P1 R2UR UR5, R8 ;  /* 0x00000000080592ca */ /* 0x000fe200000e0000 */
[----:B------:R-:W-:Y:S01]  /*51c0*/  VOTEU.ALL UP0, P1 ;  /* 0x0000000000ff7886 */ /* 0x000fe20000800000 */
[----:B------:R-:W-:Y:S01]  /*51d0*/  @!P1 R2UR UR4, R6 ;  /* 0x00000000060492ca */ /* 0x000fe200000e0000 */
[----:B--2---:R-:W-:Y:S01]  /*51e0*/  @!P1 IMAD.MOV.U32 R0, RZ, RZ, 0x1000 ;  /* 0x00001000ff009424 */ /* 0x004fe200078e00ff */
[----:B------:R-:W-:Y:S01]  /*51f0*/  UMOV UR6, 0x0 ;  /* 0x0000000000067882 */ /* 0x000fe20000000000 */
[----:B------:R-:W-:Y:S01]  /*5200*/  UMOV UR7, 0x10000000 ;  /* 0x1000000000077882 */ /* 0x000fe20000000000 */
[----:B------:R-:W-:Y:S01]  /*5210*/  @!UP0 UIADD3 UR32, UPT, UPT, UR21, 0x400, URZ ;  /* 0x0000040015208890 */ /* 0x000fe2000fffe0ff */
[----:B------:R-:W-:Y:S01]  /*5220*/  @!P1 IADD3 R8, P0, PT, R16, 0x580, RZ ;  /* 0x0000058010089810 */ /* 0x000fe20007f1e0ff */
[----:B------:R-:W-:Y:S04]  /*5230*/  VOTEU.ALL UP0, P1 ;  /* 0x0000000000ff7886 */ /* 0x000fe80000800000 */
[----:B------:R-:W-:Y:S02]  /*5240*/  @!P1 IMAD.X R6, RZ, RZ, R17, P0 ;  /* 0x000000ffff069224 */ /* 0x000fe400000e0611 */
[----:B------:R-:W-:Y:S02]  /*5250*/  IMAD.U32 R10, RZ, RZ, UR5 ;  /* 0x00000005ff0a7e24 */ /* 0x000fe4000f8e00ff */
[----:B------:R-:W-:Y:S03]  /*5260*/  IMAD.U32 R11, RZ, RZ, UR4 ;  /* 0x00000004ff0b7e24 */ /* 0x000fe6000f8e00ff */
[----:B------:R-:W-:Y:S02]  /*5270*/  @!P1 R2UR UR4, R10 ;  /* 0x000000000a0492ca */ /* 0x000fe400000e0000 */
[----:B------:R-:W-:Y:S11]  /*5280*/  @!P1 R2UR UR5, R11 ;  /* 0x000000000b0592ca */ /* 0x000ff600000e0000 */
[----:B------:R-:W-:Y:S02]  /*5290*/  @!UPT UIADD3 URZ, UPT, UPT, URZ, URZ, URZ ;  /* 0x000000fffffff290 */ /* 0x000fe4000fffe0ff */
[----:B------:R2:W-:Y:S01]  /*52a0*/  @!UP0 UTMALDG.3D [UR32], [UR4], desc[UR6] ;  /* 0x00000620040085b4 */ /* 0x0005e20008011000 */
[----:B------:R2:W-:Y:S01]  /*52b0*/  @!P1 SYNCS.ARRIVE.TRANS64.RED.A0TR RZ, [UR21+0x110], R0 ;  /* 0x00011000ffff99a7 */ /* 0x0005e20008300415 */
[----:B------:R-:W-:Y:S01]  /*52c0*/  SYNCS.ARRIVE.TRANS64.RED.A1T0 RZ, [UR40], RZ ;  /* 0x000000ffffff79a7 */ /* 0x000fe20008100428 */
[----:B------:R-:W3:Y:S02]  /*52d0*/  SYNCS.PHASECHK.TRANS64.TRYWAIT P2, [UR21+0x138], R9 ;  /* 0x00013809ff0075a7 */ /* 0x000ee40008041115 */
[----:B--23--:R-:W-:Y:S05]  /*52e0*/  @!P2 BRA `(.L_x_96) ;  /* 0x0000004400f8a947 */ /* 0x00cfea0003800000 */
.L_x_210:
        /* <DEDUP_REMOVED lines=8> */
[----:B------:R-:W-:Y:S01]  /*5370*/  @!UP0 UIADD3 UR24, UPT, UPT, UR21, 0x1400, URZ ;  /* 0x0000140015188890 */ /* 0x000fe2000fffe0ff */
[----:B------:R-:W-:Y:S01]  /*5380*/  VOTEU.ALL UP0, P1 ;  /* 0x0000000000ff7886 */ /* 0x000fe20000800000 */
[----:B------:R-:W-:Y:S01]  /*5390*/  UMOV UR27, UR35 ;  /* 0x00000023001b7c82 */ /* 0x000fe20008000000 */
[----:B------:R-:W-:Y:S02]  /*53a0*/  UMOV UR28, UR36 ;  /* 0x00000024001c7c82 */ /* 0x000fe40008000000 */
[----:B------:R-:W-:Y:S02]  /*53b0*/  IMAD.U32 R10, RZ, RZ, UR5 ;  /* 0x00000005ff0a7e24 */ /* 0x000fe4000f8e00ff */
[----:B------:R-:W-:Y:S02]  /*53c0*/  IMAD.U32 R11, RZ, RZ, UR4 ;  /* 0x00000004ff0b7e24 */ /* 0x000fe4000f8e00ff */
[----:B------:R-:W-:Y:S01]  /*53d0*/  @!P1 IMAD.X R6, RZ, RZ, R17, P0 ;  /* 0x000000ffff069224 */ /* 0x000fe200000e0611 */
        /* <DEDUP_REMOVED lines=8> */
.L_x_212:
[----:B------:R-:W-:Y:S01]  /*5460*/  @!P1 R2UR UR5, R8 ;  /* 0x00000000080592ca */ /* 0x000fe200000e0000 */
[----:B------:R-:W-:Y:S01]  /*5470*/  VOTEU.ALL UP0, P1 ;  /* 0x0000000000ff7886 */ /* 0x000fe20000800000 */
[----:B------:R-:W-:Y:S01]  /*5480*/  @!P1 R2UR UR4, R6 ;  /* 0x00000000060492ca */ /* 0x000fe200000e0000 */
[----:B--2---:R-:W-:Y:S01]  /*5490*/  @!P1 IMAD.MOV.U32 R0, RZ, RZ, 0x1000 ;  /* 0x00001000ff009424 */ /* 0x004fe200078e00ff */
[----:B------:R-:W-:Y:S01]  /*54a0*/  UMOV UR6, 0x0 ;  /* 0x0000000000067882 */ /* 0x000fe20000000000 */
[----:B------:R-:W-:Y:S01]  /*54b0*/  UMOV UR7, 0x10000000 ;  /* 0x1000000000077882 */ /* 0x000fe20000000000 */
[----:B------:R-:W-:Y:S01]  /*54c0*/  @!UP0 UIADD3 UR18, UPT, UPT, UR34, 0x40, URZ ;  /* 0x0000004022128890 */ /* 0x000fe2000fffe0ff */
[----:B------:R-:W-:Y:S01]  /*54d0*/  VIADD R14, R14, 0x1 ;  /* 0x000000010e0e7836 */ /* 0x000fe20000000000 */
[----:B------:R-:W-:Y:S01]  /*54e0*/  @!UP0 UIADD3 UR16, UPT, UPT, UR21, 0x2400, URZ ;  /* 0x0000240015108890 */ /* 0x000fe2000fffe0ff */
[----:B------:R-:W-:Y:S01]  /*54f0*/  VOTEU.ALL UP0, P1 ;  /* 0x0000000000ff7886 */ /* 0x000fe20000800000 */
[----:B------:R-:W-:Y:S01]  /*5500*/  UMOV UR19, UR35 ;  /* 0x0000002300137c82 */ /* 0x000fe20008000000 */
[----:B------:R-:W-:Y:S02]  /*5510*/  UMOV UR20, UR36 ;  /* 0x0000002400147c82 */ /* 0x000fe40008000000 */
        /* <DEDUP_REMOVED lines=10> */
.L_x_214:
[----:B------:R-:W-:Y:S01]  /*55c0*/  @!P1 IADD3 R6, P0, PT, R16, 0x580, RZ ;  /* 0x0000058010069810 */ /* 0x000fe20007f1e0ff */
[----:B------:R-:W-:Y:S01]  /*55d0*/  VOTEU.ALL UP0, P1 ;  /* 0x0000000000ff7886 */ /* 0x000fe20000800000 */
[----:B------:R-:W-:Y:S01]  /*55e0*/  UMOV UR6, 0x0 ;  /* 0x0000000000067882 */ /* 0x000fe20000000000 */
[----:B------:R-:W-:Y:S01]  /*55f0*/  UMOV UR7, 0x10000000 ;  /* 0x1000000000077882 */ /* 0x000fe20000000000 */
[----:B------:R-:W-:Y:S01]  /*5600*/  @!P1 R2UR UR5, R6 ;  /* 0x00000000060592ca */ /* 0x000fe200000e0000 */
[----:B--2---:R-:W-:Y:S01]  /*5610*/  @!P1 IMAD.X R0, RZ, RZ, R17, P0 ;  /* 0x000000ffff009224 */ /* 0x004fe200000e0611 */
[----:B------:R-:W-:Y:S01]  /*5620*/  @!UP0 UIADD3 UR10, UPT, UPT, UR34, 0x60, URZ ;  /* 0x00000060220a8890 */ /* 0x000fe2000fffe0ff */
[----:B------:R-:W-:Y:S01]  /*5630*/  R2UR UR18, R47 ;  /* 0x000000002f1272ca */ /* 0x000fe200000e0000 */
[----:B------:R-:W-:Y:S01]  /*5640*/  @!UP0 UIADD3 UR8, UPT, UPT, UR21, 0x3400, URZ ;  /* 0x0000340015088890 */ /* 0x000fe2000fffe0ff */
[----:B------:R-:W-:Y:S01]  /*5650*/  R2UR UR16, R48 ;  /* 0x00000000301072ca */ /* 0x000fe200000e0000 */
[----:B------:R-:W-:Y:S01]  /*5660*/  @!UP0 UIADD3 UR9, UPT, UPT, UR21, 0x128, URZ ;  /* 0x0000012815098890 */ /* 0x000fe2000fffe0ff */
[----:B------:R-:W-:Y:S01]  /*5670*/  @!P1 R2UR UR4, R0 ;  /* 0x00000000000492ca */ /* 0x000fe200000e0000 */
[----:B------:R-:W-:Y:S01]  /*5680*/  VOTEU.ALL UP0, P1 ;  /* 0x0000000000ff7886 */ /* 0x000fe20000800000 */
[----:B------:R-:W-:Y:S01]  /*5690*/  UMOV UR11, UR35 ;  /* 0x00000023000b7c82 */ /* 0x000fe20008000000 */
[----:B------:R-:W-:Y:S01]  /*56a0*/  UMOV UR12, UR36 ;  /* 0x00000024000c7c82 */ /* 0x000fe20008000000 */
[C---:B------:R-:W-:Y:S01]  /*56b0*/  ISETP.NE.AND P0, PT, R14.reuse, 0x2, PT ;  /* 0x000000020e00780c */ /* 0x040fe20003f05270 */
[----:B------:R-:W-:Y:S01]  /*56c0*/  UPLOP3.LUT UP3, UPT, UPT, UPT, UPT, 0x80, 0x8 ;  /* 0x000000000008789c */ /* 0x000fe20003f6f070 */
[----:B------:R-:W-:Y:S01]  /*56d0*/  IMAD.U32 R8, RZ, RZ, UR5 ;  /* 0x00000005ff087e24 */ /* 0x000fe2000f8e00ff */
[----:B------:R-:W-:Y:S01]  /*56e0*/  LOP3.LUT R15, R15, 0x1, RZ, 0x3c, !PT ;  /* 0x000000010f0f7812 */ /* 0x000fe200078e3cff */
[----:B------:R-:W-:Y:S01]  /*56f0*/  UMOV UR36, UR29 ;  /* 0x0000001d00247c82 */ /* 0x000fe20008000000 */
[----:B------:R-:W-:Y:S01]  /*5700*/  SEL R0, RZ, 0x1, P0 ;  /* 0x00000001ff007807 */ /* 0x000fe20000000000 */
[----:B------:R-:W-:Y:S01]  /*5710*/  UIADD3 UR20, UPT, UPT, UR13, UR18, URZ ;  /* 0x000000120d147290 */ /* 0x000fe2000fffe0ff */
[----:B------:R-:W-:Y:S01]  /*5720*/  SEL R14, R14, RZ, P0 ;  /* 0x000000ff0e0e7207 */ /* 0x000fe20000000000 */
[----:B------:R-:W-:Y:S01]  /*5730*/  UIADD3 UR16, UPT, UPT, UR14, UR16, URZ ;  /* 0x000000100e107290 */ /* 0x000fe2000fffe0ff */
[----:B------:R-:W-:Y:S01]  /*5740*/  IMAD.U32 R9, RZ, RZ, UR4 ;  /* 0x00000004ff097e24 */ /* 0x000fe2000f8e00ff */
[----:B------:R-:W-:Y:S02]  /*5750*/  @!P1 R2UR UR4, R8 ;  /* 0x00000000080492ca */ /* 0x000fe400000e0000 */
[----:B------:R-:W-:Y:S02]  /*5760*/  LOP3.LUT R13, R13, R0, RZ, 0x3c, !PT ;  /* 0x000000000d0d7212 */ /* 0x000fe400078e3cff */
[----:B------:R-:W-:Y:S11]  /*5770*/  @!P1 R2UR UR5, R9 ;  /* 0x00000000090592ca */ /* 0x000ff600000e0000 */
[----:B------:R-:W-:Y:S02]  /*5780*/  @!UPT UIADD3 URZ, UPT, UPT, URZ, URZ, URZ ;  /* 0x000000fffffff290 */ /* 0x000fe4000fffe0ff */
[----:B------:R2:W-:Y:S01]  /*5790*/  @!UP0 UTMALDG.3D [UR8], [UR4], desc[UR6] ;  /* 0x00000608040085b4 */ /* 0x0005e20008011000 */
[----:B------:R2:W-:Y:S01]  /*57a0*/  @!P1 SYNCS.ARRIVE.TRANS64.RED.A0TR RZ, [UR21+0x128], R7 ;  /* 0x00012807ffff99a7 */ /* 0x0005e20008300415 */
[----:B------:R-:W-:Y:S01]  /*57b0*/  SYNCS.ARRIVE.TRANS64.RED.A1T0 RZ, [UR37], RZ ;  /* 0x000000ffffff79a7 */ /* 0x000fe20008100425 */
[----:B------:R-:W-:Y:S05]  /*57c0*/  BRA.U UP1, `(.L_x_99) ;  /* 0xfffffff101707547 */ /* 0x000fea000b83ffff */
[----:B------:R-:W-:-:S04]  /*57d0*/  SHF.L.U32 R2, R15, 0x1f, RZ ;  /* 0x0000001f0f027819 */ /* 0x000fc800000006ff */
[----:B------:R-:W3:Y:S02]  /*57e0*/  SYNCS.PHASECHK.TRANS64.TRYWAIT P0, [UR21+0x130], R2 ;  /* 0x00013002ff0075a7 */ /* 0x000ee40008001115 */
[----:B---3--:R-:W-:Y:S05]  /*57f0*/  @!P0 BRA `(.L_x_100) ;  /* 0x0000004000fc8947 */ /* 0x008fea0003800000 */
.L_x_216:
[----:B------:R-:W4:Y:S02]  /*5800*/  SYNCS.PHASECHK.TRANS64.TRYWAIT P0, [UR21+0x138], R2 ;  /* 0x00013802ff0075a7 */ /* 0x000f240008001115 */
[----:B----4-:R-:W-:Y:S05]  /*5810*/  @!P0 BRA `(.L_x_101) ;  /* 0x00000044000c8947 */ /* 0x010fea0003800000 */
.L_x_218:
[----:B------:R-:W4:Y:S02]  /*5820*/  SYNCS.PHASECHK.TRANS64.TRYWAIT P0, [UR21+0x140], R2 ;  /* 0x00014002ff0075a7 */ /* 0x000f240008001115 */
[----:B----4-:R-:W-:Y:S05]  /*5830*/  @!P0 BRA `(.L_x_102) ;  /* 0x00000044001c8947 */ /* 0x010fea0003800000 */
.L_x_220:
[----:B---3--:R-:W-:-:S07]  /*5840*/  MOV R0, UR21 ;  /* 0x0000001500007c02 */ /* 0x008fce0008000f00 */
.L_x_103:
[----:B---3--:R-:W-:-:S04]  /*5850*/  SHF.L.U32 R2, R15, 0x1f, RZ ;  /* 0x0000001f0f027819 */ /* 0x008fc800000006ff */
[----:B------:R3:W4:Y:S03]  /*5860*/  SYNCS.PHASECHK.TRANS64.TRYWAIT P0, [R0+URZ+0x148], R2 ;  /* 0x00014802000075a7 */ /* 0x00072600080011ff */
[----:B----4-:R-:W-:Y:S05]  /*5870*/  @!P0 NANOSLEEP.SYNCS 0x989680 ;  /* 0x009896800000895d */ /* 0x010fea0003900000 */
[----:B------:R-:W4:Y:S02]  /*5880*/  @!P0 SYNCS.PHASECHK.TRANS64 P0, [R0+URZ+0x148], R2 ;  /* 0x00014802000085a7 */ /* 0x000f2400080010ff */
[----:B-12-4-:R-:W-:Y:S05]  /*5890*/  @P0 EXIT ;  /* 0x000000000000094d */ /* 0x016fea0003800000 */
[----:B------:R-:W-:Y:S05]  /*58a0*/  BRA `(.L_x_103) ;  /* 0xfffffffc00e87947 */ /* 0x000fea000383ffff */
.L_x_88:
[----:B------:R-:W-:-:S06]  /*58b0*/  UISETP.GE.AND UP0, UPT, UR17, 0x4, UPT ;  /* 0x000000041100788c */ /* 0x000fcc000bf06270 */
[----:B------:R-:W-:-:S13]  /*58c0*/  PLOP3.LUT P0, PT, PT, PT, UP0, 0x80, 0x8 ;  /* 0x000000000008781c */ /* 0x000fda0003f0f008 */
[----:B------:R-:W-:Y:S05]  /*58d0*/  @!P0 EXIT ;  /* 0x000000000000894d */ /* 0x000fea0003800000 */
[----:B------:R-:W1:Y:S08]  /*58e0*/  S2UR UR4, SR_CgaCtaId ;  /* 0x00000000000479c3 */ /* 0x000e700000008800 */
[----:B------:R-:W-:Y:S01]  /*58f0*/  BAR.SYNC.DEFER_BLOCKING 0x6, 0xa0 ;  /* 0x0182800000007b1d */ /* 0x000fe20000010000 */
[C---:B------:R-:W-:Y:S01]  /*5900*/  IMAD.SHL.U32 R3, R57.reuse, 0x20, RZ ;  /* 0x0000002039037824 */ /* 0x040fe200078e00ff */
[C---:B------:R-:W-:Y:S01]  /*5910*/  LOP3.LUT P0, RZ, R57.reuse, 0x4, RZ, 0xc0, !PT ;  /* 0x0000000439ff7812 */ /* 0x040fe2000780c0ff */
[C---:B------:R-:W-:Y:S01]  /*5920*/  IMAD.SHL.U32 R2, R57.reuse, 0x10, RZ ;  /* 0x0000001039027824 */ /* 0x040fe200078e00ff */
[----:B------:R-:W-:Y:S01]  /*5930*/  CS2R R52, SRZ ;  /* 0x0000000000347805 */ /* 0x000fe2000001ff00 */
[----:B------:R-:W-:Y:S01]  /*5940*/  IMAD.SHL.U32 R44, R57, 0x4, RZ ;  /* 0x00000004392c7824 */ /* 0x000fe200078e00ff */
[----:B------:R-:W-:-:S02]  /*5950*/  UMOV UR44, 0x400 ;  /* 0x00000400002c7882 */ /* 0x000fc40000000000 */
[----:B------:R-:W2:Y:S01]  /*5960*/  LDC.64 R42, c[0x0][0x8b0] ;  /* 0x00022c00ff2a7b82 */ /* 0x000ea20000000a00 */
[----:B------:R-:W-:Y:S01]  /*5970*/  LOP3.LUT R4, R3, 0xc0, RZ, 0xc0, !PT ;  /* 0x000000c003047812 */ /* 0x000fe200078ec0ff */
[----:B------:R-:W-:Y:S01]  /*5980*/  IMAD.U32 R23, R57, 0x10000, RZ ;  /* 0x0001000039177824 */ /* 0x000fe200078e00ff */
[----:B------:R-:W-:Y:S01]  /*5990*/  LOP3.LUT R2, R2, 0x600, RZ, 0xc0, !PT ;  /* 0x0000060002027812 */ /* 0x000fe200078ec0ff */
[----:B------:R-:W-:Y:S01]  /*59a0*/  IMAD.MOV.U32 R56, RZ, RZ, 0x20 ;  /* 0x00000020ff387424 */ /* 0x000fe200078e00ff */
[----:B------:R-:W-:Y:S01]  /*59b0*/  LOP3.LUT R44, R4, 0x18, R44, 0xf8, !PT ;  /* 0x00000018042c7812 */ /* 0x000fe200078ef82c */
[----:B------:R-:W-:Y:S01]  /*59c0*/  IMAD.MOV.U32 R55, RZ, RZ, 0x1 ;  /* 0x00000001ff377424 */ /* 0x000fe200078e00ff */
[----:B------:R-:W-:Y:S01]  /*59d0*/  SHF.R.U32.HI R4, RZ, 0x1, R57 ;  /* 0x00000001ff047819 */ /* 0x000fe20000011639 */
[----:B------:R-:W3:Y:S01]  /*59e0*/  LDC.64 R40, c[0x0][0x8a8] ;  /* 0x00022a00ff287b82 */ /* 0x000ee20000000a00 */
[--C-:B------:R-:W-:Y:S01]  /*59f0*/  LOP3.LUT R2, R2, 0x20, R3.reuse, 0xf8, !PT ;  /* 0x0000002002027812 */ /* 0x100fe200078ef803 */
[----:B------:R-:W-:Y:S01]  /*5a00*/  IMAD.MOV.U32 R22, RZ, RZ, RZ ;  /* 0x000000ffff167224 */ /* 0x000fe200078e00ff */
[----:B------:R-:W-:Y:S01]  /*5a10*/  LOP3.LUT R23, R23, 0x600000, RZ, 0xc0, !PT ;  /* 0x0060000017177812 */ /* 0x000fe200078ec0ff */
[----:B------:R-:W-:Y:S01]  /*5a20*/  IMAD.MOV.U32 R54, RZ, RZ, RZ ;  /* 0x000000ffff367224 */ /* 0x000fe200078e00ff */
[----:B------:R-:W-:Y:S01]  /*5a30*/  LOP3.LUT R44, R44, 0x8, R4, 0x78, !PT ;  /* 0x000000082c2c7812 */ /* 0x000fe200078e7804 */
[----:B------:R-:W4:Y:S01]  /*5a40*/  LDCU UR59, c[0x0][0x370] ;  /* 0x00006e00ff3b77ac */ /* 0x000f220008000800 */
[----:B------:R-:W-:-:S02]  /*5a50*/  LOP3.LUT R2, R2, 0x100, R3, 0xf8, !PT ;  /* 0x0000010002027812 */ /* 0x000fc400078ef803 */
[----:B------:R-:W-:Y:S01]  /*5a60*/  LOP3.LUT R57, R57, 0x60, RZ, 0xc0, !PT ;  /* 0x0000006039397812 */ /* 0x000fe200078ec0ff */
[----:B-1----:R-:W-:Y:S01]  /*5a70*/  ULEA UR44, UR4, UR44, 0x18 ;  /* 0x0000002c042c7291 */ /* 0x002fe2000f8ec0ff */
[----:B------:R-:W-:Y:S01]  /*5a80*/  LOP3.LUT R44, R2, R44, RZ, 0xfc, !PT ;  /* 0x0000002c022c7212 */ /* 0x000fe200078efcff */
[----:B------:R-:W1:Y:S01]  /*5a90*/  LDCU UR43, c[0x0][0xb0c] ;  /* 0x00016180ff2b77ac */ /* 0x000e620008000800 */
[----:B------:R-:W-:Y:S01]  /*5aa0*/  SEL R56, R56, 0xffffffe0, !P0 ;  /* 0xffffffe038387807 */ /* 0x000fe20004000000 */
[----:B------:R-:W-:Y:S01]  /*5ab0*/  UIADD3 UR4, UPT, UPT, UR44, 0x400, URZ ;  /* 0x000004002c047890 */ /* 0x000fe2000fffe0ff */
[----:B------:R-:W1:Y:S04]  /*5ac0*/  LDCU UR39, c[0x0][0xb30] ;  /* 0x00016600ff2777ac */ /* 0x000e680008000800 */
[----:B------:R-:W4:Y:S01]  /*5ad0*/  LDS R0, [UR44+0x210] ;  /* 0x0002102cff007984 */ /* 0x000f220008000800 */
[----:B------:R-:W-:Y:S01]  /*5ae0*/  IMAD.U32 R50, RZ, RZ, UR4 ;  /* 0x00000004ff327e24 */ /* 0x000fe2000f8e00ff */
[----:B------:R-:W1:Y:S01]  /*5af0*/  LDCU.64 UR56, c[0x0][0x888] ;  /* 0x00011100ff3877ac */ /* 0x000e620008000a00 */
[----:B------:R-:W1:Y:S01]  /*5b00*/  LDCU.64 UR40, c[0x0][0xb28] ;  /* 0x00016500ff2877ac */ /* 0x000e620008000a00 */
[----:B------:R-:W1:Y:S01]  /*5b10*/  LDCU.64 UR62, c[0x0][0x890] ;  /* 0x00011200ff3e77ac */ /* 0x000e620008000a00 */
[----:B------:R-:W1:Y:S01]  /*5b20*/  LDCU.128 UR52, c[0x0][0xb10] ;  /* 0x00016200ff3477ac */ /* 0x000e620008000c00 */
[----:B------:R-:W1:Y:S01]  /*5b30*/  LDCU UR58, c[0x0][0x374] ;  /* 0x00006e80ff3a77ac */ /* 0x000e620008000800 */
[----:B------:R-:W-:Y:S01]  /*5b40*/  UMOV UR47, URZ ;  /* 0x000000ff002f7c82 */ /* 0x000fe20008000000 */
[----:B------:R-:W-:Y:S01]  /*5b50*/  UMOV UR46, URZ ;  /* 0x000000ff002e7c82 */ /* 0x000fe20008000000 */
[----:B-1234-:R-:W-:-:S07]  /*5b60*/  IMAD.IADD R23, R0, 0x1, R23 ;  /* 0x0000000100177824 */ /* 0x01efce00078e0217 */
.L_x_147:
[C---:B------:R-:W-:Y:S02]  /*5b70*/  LEA R3, R52.reuse, UR44, 0x3 ;  /* 0x0000002c34037c11 */ /* 0x040fe4000f8e18ff */
[----:B------:R-:W-:Y:S02]  /*5b80*/  SHF.L.U32 R0, R53, 0x1f, RZ ;  /* 0x0000001f35007819 */ /* 0x000fe400000006ff */
[----:B-1----:R-:W-:Y:S02]  /*5b90*/  LEA R4, R52, UR44, 0x4 ;  /* 0x0000002c34047c11 */ /* 0x002fe4000f8e20ff */
[----:B------:R-:W1:Y:S02]  /*5ba0*/  SYNCS.PHASECHK.TRANS64.TRYWAIT P0, [R3+URZ+0x160], R0 ;  /* 0x00016000030075a7 */ /* 0x000e6400080011ff */
[----:B-12---:R-:W-:Y:S05]  /*5bb0*/  @!P0 BRA `(.L_x_104) ;  /* 0x0000004000548947 */ /* 0x006fea0003800000 */
.L_x_221:
        /* <DEDUP_REMOVED lines=8> */
[----:B--2---:R-:W-:Y:S11]  /*5c40*/  LOP3.LUT P0, RZ, R6, 0x1, RZ, 0xc0, !PT ;  /* 0x0000000106ff7812 */ /* 0x004ff6000780c0ff */
[----:B------:R-:W-:Y:S02]  /*5c50*/  @!UPT UIADD3 URZ, UPT, UPT, URZ, URZ, URZ ;  /* 0x000000fffffff290 */ /* 0x000fe4000fffe0ff */
[----:B---3--:R-:W-:Y:S01]  /*5c60*/  VOTEU.ANY UP1, P0 ;  /* 0x0000000000ff7886 */ /* 0x008fe20000020100 */
[----:B------:R-:W-:Y:S01]  /*5c70*/  PLOP3.LUT P0, PT, PT, PT, UP1, 0x80, 0x8 ;  /* 0x000000000008781c */ /* 0x000fe20003f0f018 */
[----:B------:R-:W-:Y:S11]  /*5c80*/  UP2UR UR61, UPR, URZ, 0x2 ;  /* 0x00000002ff3d7883 */ /* 0x000ff60008000000 */
[----:B------:R-:W-:Y:S01]  /*5c90*/  @!UPT UIADD3 URZ, UPT, UPT, URZ, URZ, URZ ;  /* 0x000000fffffff290 */ /* 0x000fe2000fffe0ff */
[----:B-1----:R-:W-:Y:S02]  /*5ca0*/  @P0 SHF.R.U32.HI R0, RZ, 0x10, R5 ;  /* 0x00000010ff000819 */ /* 0x002fe40000011605 */
        /* <DEDUP_REMOVED lines=12> */
[----:B------:R-:W2:Y:S01]  /*5d70*/  LDCU UR12, c[0x0][0xb20] ;  /* 0x00016400ff0c77ac */ /* 0x000ea20008000800 */
[----:B------:R-:W-:Y:S02]  /*5d80*/  UIMAD.WIDE.U32 UR4, UR58, UR55, URZ ;  /* 0x000000373a0472a5 */ /* 0x000fe4000f8e00ff */
[----:B------:R-:W-:Y:S02]  /*5d90*/  UIMAD.WIDE.U32 UR6, UR59, UR52, URZ ;  /* 0x000000343b0672a5 */ /* 0x000fe4000f8e00ff */
[----:B------:R-:W-:Y:S02]  /*5da0*/  UISETP.NE.AND UP0, UPT, UR54, 0x1, UPT ;  /* 0x000000013600788c */ /* 0x000fe4000bf05270 */
[----:B------:R-:W-:Y:S02]  /*5db0*/  UIMAD.WIDE.U32 UR8, UR37, UR55, URZ ;  /* 0x00000037250872a5 */ /* 0x000fe4000f8e00ff */
[----:B------:R-:W-:Y:S02]  /*5dc0*/  UIMAD.WIDE.U32 UR10, UR38, UR52, URZ ;  /* 0x00000034260a72a5 */ /* 0x000fe4000f8e00ff */
[----:B------:R-:W-:Y:S02]  /*5dd0*/  UISETP.NE.AND UP1, UPT, UR43, 0x1, UPT ;  /* 0x000000012b00788c */ /* 0x000fe4000bf25270 */
[----:B------:R-:W-:Y:S01]  /*5de0*/  UISETP.NE.AND UP2, UPT, UR42, 0x1, UPT ;  /* 0x000000012a00788c */ /* 0x000fe2000bf45270 */
[----:B------:R-:W-:Y:S02]  /*5df0*/  UMOV UR4, UR5 ;  /* 0x0000000500047c82 */ /* 0x000fe40008000000 */
[----:B--2---:R-:W-:Y:S03]  /*5e00*/  USHF.R.U32.HI UR5, URZ, UR12, UR4 ;  /* 0x0000000cff057299 */ /* 0x004fe60008011604 */
[----:B------:R-:W-:Y:S02]  /*5e10*/  UMOV UR4, UR7 ;  /* 0x0000000700047c82 */ /* 0x000fe40008000000 */
[----:B------:R-:W-:Y:S02]  /*5e20*/  USHF.R.U32.HI UR7, URZ, UR53, UR4 ;  /* 0x00000035ff077299 */ /* 0x000fe40008011604 */
[----:B------:R-:W-:Y:S02]  /*5e30*/  USEL UR4, UR58, UR5, !UP0 ;  /* 0x000000053a047287 */ /* 0x000fe4000c000000 */
[----:B------:R-:W-:Y:S01]  /*5e40*/  USEL UR7, UR59, UR7, !UP1 ;  /* 0x000000073b077287 */ /* 0x000fe2000c800000 */
[----:B------:R-:W-:Y:S01]  /*5e50*/  UMOV UR5, UR9 ;  /* 0x0000000900057c82 */ /* 0x000fe20008000000 */
[----:B------:R-:W-:Y:S02]  /*5e60*/  UIMAD.WIDE.U32 UR8, UR4, UR40, URZ ;  /* 0x00000028040872a5 */ /* 0x000fe4000f8e00ff */
[----:B------:R-:W-:Y:S03]  /*5e70*/  USHF.R.U32.HI UR6, URZ, UR12, UR5 ;  /* 0x0000000cff067299 */ /* 0x000fe60008011605 */
[----:B------:R-:W-:Y:S01]  /*5e80*/  UMOV UR5, UR11 ;  /* 0x0000000b00057c82 */ /* 0x000fe20008000000 */
[----:B------:R-:W-:Y:S02]  /*5e90*/  UIMAD.WIDE.U32 UR10, UR7, UR40, URZ ;  /* 0x00000028070a72a5 */ /* 0x000fe4000f8e00ff */
[----:B------:R-:W-:Y:S02]  /*5ea0*/  USHF.R.U32.HI UR12, URZ, UR53, UR5 ;  /* 0x00000035ff0c7299 */ /* 0x000fe40008011605 */
[----:B------:R-:W-:Y:S01]  /*5eb0*/  USEL UR6, UR37, UR6, !UP0 ;  /* 0x0000000625067287 */ /* 0x000fe2000c000000 */
[----:B------:R-:W-:Y:S02]  /*5ec0*/  UMOV UR5, UR9 ;  /* 0x0000000900057c82 */ /* 0x000fe40008000000 */
[----:B------:R-:W-:Y:S01]  /*5ed0*/  UMOV UR10, UR11 ;  /* 0x0000000b000a7c82 */ /* 0x000fe20008000000 */
[----:B------:R-:W-:Y:S02]  /*5ee0*/  @UP2 USHF.R.U32.HI UR4, URZ, UR41, UR5 ;  /* 0x00000029ff042299 */ /* 0x000fe40008011605 */
[----:B------:R-:W-:Y:S02]  /*5ef0*/  @UP2 USHF.R.U32.HI UR7, URZ, UR41, UR10 ;  /* 0x00000029ff072299 */ /* 0x000fe4000801160a */
[----:B------:R-:W-:Y:S02]  /*5f00*/  UIMAD UR4, UR42, UR4, URZ ;  /* 0x000000042a0472a4 */ /* 0x000fe4000f8e02ff */
        /* <DEDUP_REMOVED lines=8> */
[----:B------:R-:W-:Y:S02]  /*5f90*/  USEL UR11, UR6, UR4, !UP2 ;  /* 0x00000004060b7287 */ /* 0x000fe4000d000000 */
[----:B------:R-:W-:Y:S02]  /*5fa0*/  UIADD3 UR8, UPT, UPT, -UR5, URZ, URZ ;  /* 0x000000ff05087290 */ /* 0x000fe4000fffe1ff */
[----:B------:R-:W-:Y:S01]  /*5fb0*/  UIADD3 UR10, UPT, UPT, -UR11, URZ, URZ ;  /* 0x000000ff0b0a7290 */ /* 0x000fe2000fffe1ff */
[----:B------:R-:W-:Y:S01]  /*5fc0*/  @!UP0 UMOV UR4, UR9 ;  /* 0x0000000900048c82 */ /* 0x000fe20008000000 */
[----:B------:R-:W-:Y:S02]  /*5fd0*/  UIADD3 UR9, UPT, UPT, -UR6, URZ, URZ ;  /* 0x000000ff06097290 */ /* 0x000fe4000fffe1ff */
[----:B------:R-:W-:Y:S02]  /*5fe0*/  @!UP0 USHF.R.U32.HI UR4, URZ, UR41, UR4 ;  /* 0x00000029ff048299 */ /* 0x000fe40008011604 */
[----:B------:R-:W-:Y:S02]  /*5ff0*/  UIMAD UR10, UR42, UR10, UR6 ;  /* 0x0000000a2a0a72a4 */ /* 0x000fe4000f8e0206 */
[----:B------:R-:W-:Y:S04]  /*6000*/  @!UP0 USEL UR4, UR5, UR4, !UP2 ;  /* 0x0000000405048287 */ /* 0x000fe8000d000000 */
[----:B------:R-:W-:Y:S02]  /*6010*/  @!UP0 UIMAD UR10, UR7, UR10, UR4 ;  /* 0x0000000a070a82a4 */ /* 0x000fe4000f8e0204 */
[----:B------:R-:W-:Y:S02]  /*6020*/  @!UP0 UIADD3 UR11, UPT, UPT, UR11, -UR4, URZ ;  /* 0x800000040b0b8290 */ /* 0x000fe4000fffe0ff */
[----:B------:R-:W-:Y:S02]  /*6030*/  UIMAD UR7, UR43, UR8, UR38 ;  /* 0x000000082b0772a4 */ /* 0x000fe4000f8e0226 */
[----:B------:R-:W-:Y:S02]  /*6040*/  @!UP0 UIMAD UR6, UR11, UR42, UR5 ;  /* 0x0000002a0b0682a4 */ /* 0x000fe4000f8e0205 */
[----:B------:R-:W-:Y:S01]  /*6050*/  UIMAD UR4, UR54, UR9, UR37 ;  /* 0x00000009360472a4 */ /* 0x000fe2000f8e0225 */
[----:B------:R-:W-:Y:S02]  /*6060*/  @!UP0 UMOV UR5, UR10 ;  /* 0x0000000a00058c82 */ /* 0x000fe40008000000 */
[----:B------:R-:W-:Y:S02]  /*6070*/  UIMAD UR38, UR5, UR43, UR7 ;  /* 0x0000002b052672a4 */ /* 0x000fe4000f8e0207 */
[----:B------:R-:W-:Y:S11]  /*6080*/  UIMAD UR37, UR6, UR54, UR4 ;  /* 0x00000036062572a4 */ /* 0x000ff6000f8e0204 */
[----:B------:R-:W-:Y:S01]  /*6090*/  @!UPT UIADD3 URZ, UPT, UPT, URZ, URZ, URZ ;  /* 0x000000fffffff290 */ /* 0x000fe2000fffe0ff */
.L_x_105:
[----:B------:R-:W-:Y:S01]  /*60a0*/  UISETP.NE.AND UP0, UPT, UR39, 0x1, UPT ;  /* 0x000000012700788c */ /* 0x000fe2000bf05270 */
[----:B------:R-:W-:Y:S01]  /*60b0*/  LOP3.LUT P0, RZ, R50, 0x1b0, RZ, 0xc0, !PT ;  /* 0x000001b032ff7812 */ /* 0x000fe2000780c0ff */
[----:B------:R-:W-:Y:S01]  /*60c0*/  USHF.L.U32 UR50, UR16, 0x6, URZ ;  /* 0x0000000610327899 */ /* 0x000fe200080006ff */
[----:B------:R-:W-:Y:S01]  /*60d0*/  BSSY.RECONVERGENT B6, `(.L_x_106) ;  /* 0x0000034000067945 */ /* 0x000fe20003800200 */
[----:B------:R-:W-:Y:S01]  /*60e0*/  USHF.L.U32 UR49, UR20, 0x7, URZ ;  /* 0x0000000714317899 */ /* 0x000fe200080006ff */
[----:B------:R-:W-:Y:S06]  /*60f0*/  IADD3 R52, PT, PT, R52, 0x1, RZ ;  /* 0x0000000134347810 */ /* 0x000fec0007ffe0ff */
[----:B------:R-:W2:Y:S01]  /*6100*/  @!UP0 LDCU.128 UR12, c[0x0][0xb10] ;  /* 0x00016200ff0c87ac */ /* 0x000ea20008000c00 */
[----:B------:R-:W3:Y:S01]  /*6110*/  @!UP0 LDCU UR5, c[0x0][0xb0c] ;  /* 0x00016180ff0587ac */ /* 0x000ee20008000800 */
[----:B------:R-:W4:Y:S01]  /*6120*/  @!UP0 LDCU UR10, c[0x0][0xb20] ;  /* 0x00016400ff0a87ac */ /* 0x000f220008000800 */
[----:B--2---:R-:W-:Y:S02]  /*6130*/  UIMAD.WIDE.U32 UR8, UR38, UR12, URZ ;  /* 0x0000000c260872a5 */ /* 0x004fe4000f8e00ff */
[----:B------:R-:W-:Y:S02]  /*6140*/  UIMAD.WIDE.U32 UR6, UR37, UR15, URZ ;  /* 0x0000000f250672a5 */ /* 0x000fe4000f8e00ff */
[----:B------:R-:W-:Y:S03]  /*6150*/  @!UP0 UISETP.NE.AND UP1, UPT, UR14, 0x1, UPT ;  /* 0x000000010e00888c */ /* 0x000fe6000bf25270 */
[----:B------:R-:W-:Y:S01]  /*6160*/  @!UP0 UMOV UR4, UR9 ;  /* 0x0000000900048c82 */ /* 0x000fe20008000000 */
[----:B---3--:R-:W-:Y:S02]  /*6170*/  @!UP0 UISETP.NE.AND UP2, UPT, UR5, 0x1, UPT ;  /* 0x000000010500888c */ /* 0x008fe4000bf45270 */
[----:B------:R-:W-:Y:S01]  /*6180*/  @!UP0 USHF.R.U32.HI UR4, URZ, UR13, UR4 ;  /* 0x0000000dff048299 */ /* 0x000fe20008011604 */
[----:B------:R-:W-:Y:S02]  /*6190*/  @!UP0 UMOV UR6, UR7 ;  /* 0x0000000700068c82 */ /* 0x000fe40008000000 */
[----:B----4-:R-:W-:Y:S02]  /*61a0*/  @!UP0 USHF.R.U32.HI UR6, URZ, UR10, UR6 ;  /* 0x0000000aff068299 */ /* 0x010fe40008011606 */
[----:B------:R-:W-:Y:S02]  /*61b0*/  @!UP0 USEL UR7, UR38, UR4, !UP2 ;  /* 0x0000000426078287 */ /* 0x000fe4000d000000 */
[----:B------:R-:W-:Y:S04]  /*61c0*/  @!UP0 USEL UR6, UR37, UR6, !UP1 ;  /* 0x0000000625068287 */ /* 0x000fe8000c800000 */
[----:B------:R-:W-:Y:S02]  /*61d0*/  @!UP0 UIADD3 UR4, UPT, UPT, -UR7, UR6, URZ ;  /* 0x0000000607048290 */ /* 0x000fe4000fffe1ff */
[----:B------:R-:W-:Y:S02]  /*61e0*/  @!UP0 UIADD3 UR6, UPT, UPT, UR7, -UR6, URZ ;  /* 0x8000000607068290 */ /* 0x000fe4000fffe0ff */
[----:B------:R-:W-:Y:S02]  /*61f0*/  @!UP0 UIMAD UR38, UR4, UR5, UR38 ;  /* 0x00000005042682a4 */ /* 0x000fe4000f8e0226 */
[----:B------:R-:W-:Y:S01]  /*6200*/  @!UP0 UIMAD UR37, UR6, UR14, UR37 ;  /* 0x0000000e062582a4 */ /* 0x000fe2000f8e0225 */
[----:B------:R-:W-:Y:S11]  /*6210*/  @!P0 BRA `(.L_x_107) ;  /* 0x00000000007c8947 */ /* 0x000ff60003800000 */
[----:B------:R-:W2:Y:S01]  /*6220*/  LDCU.64 UR8, c[0x4][0x80] ;  /* 0x01001000ff0877ac */ /* 0x000ea20008000a00 */
[----:B------:R-:W-:Y:S01]  /*6230*/  MOV R2, 0x0 ;  /* 0x0000000000027802 */ /* 0x000fe20000000f00 */
[----:B------:R-:W-:Y:S02]  /*6240*/  HFMA2 R12, -RZ, RZ, 0, 5.9604644775390625e-08 ;  /* 0x00000001ff0c7431 */ /* 0x000fe400000001ff */
[----:B------:R-:W-:Y:S01]  /*6250*/  IMAD.MOV.U32 R8, RZ, RZ, 0x70 ;  /* 0x00000070ff087424 */ /* 0x000fe200078e00ff */
[----:B------:R3:W4:Y:S01]  /*6260*/  LDC.64 R14, c[0x4][R2] ;  /* 0x01000000020e7b82 */ /* 0x0007220000000a00 */
[----:B------:R-:W1:Y:S01]  /*6270*/  LDCU.64 UR6, c[0x4][0x88] ;  /* 0x01001100ff0677ac */ /* 0x000e620008000a00 */
[----:B------:R-:W-:Y:S01]  /*6280*/  IMAD.MOV.U32 R13, RZ, RZ, RZ ;  /* 0x000000ffff0d7224 */ /* 0x000fe200078e00ff */
[----:B------:R-:W1:Y:S01]  /*6290*/  LDCU.64 UR4, c[0x4][0x8] ;  /* 0x01000100ff0477ac */ /* 0x000e620008000a00 */
[----:B--2---:R-:W-:Y:S01]  /*62a0*/  MOV R5, UR9 ;  /* 0x0000000900057c02 */ /* 0x004fe20008000f00 */
[----:B------:R-:W-:Y:S01]  /*62b0*/  IMAD.U32 R4, RZ, RZ, UR8 ;  /* 0x00000008ff047e24 */ /* 0x000fe2000f8e00ff */
[----:B-1----:R-:W-:Y:S01]  /*62c0*/  MOV R7, UR7 ;  /* 0x0000000700077c02 */ /* 0x002fe20008000f00 */
[----:B------:R-:W-:Y:S01]  /*62d0*/  IMAD.U32 R6, RZ, RZ, UR6 ;  /* 0x00000006ff067e24 */ /* 0x000fe2000f8e00ff */
[----:B------:R-:W-:Y:S01]  /*62e0*/  MOV R11, UR5 ;  /* 0x00000005000b7c02 */ /* 0x000fe20008000f00 */
[----:B------:R-:W-:Y:S02]  /*62f0*/  IMAD.U32 R10, RZ, RZ, UR4 ;  /* 0x00000004ff0a7e24 */ /* 0x000fe4000f8e00ff */
[----:B------:R-:W-:Y:S07]  /*6300*/  LEPC R20, `(.L_x_108) ;  /* 0x000000001014794e */ /* 0x000fee0000000000 */
[----:B---345:R-:W-:Y:S05]  /*6310*/  CALL.ABS.NOINC R14 ;  /* 0x000000000e007343 */ /* 0x038fea0003c00000 */
.L_x_108:
[----:B------:R-:W1:Y:S01]  /*6320*/  LDCU.64 UR8, c[0x4][0x80] ;  /* 0x01001000ff0877ac */ /* 0x000e620008000a00 */
[----:B------:R-:W2:Y:S01]  /*6330*/  LDC.64 R2, c[0x4][R2] ;  /* 0x0100000002027b82 */ /* 0x000ea20000000a00 */
[----:B------:R-:W-:Y:S02]  /*6340*/  HFMA2 R12, -RZ, RZ, 0, 5.9604644775390625e-08 ;  /* 0x00000001ff0c7431 */ /* 0x000fe400000001ff */
[----:B------:R-:W-:Y:S02]  /*6350*/  IMAD.MOV.U32 R8, RZ, RZ, 0x70 ;  /* 0x00000070ff087424 */ /* 0x000fe400078e00ff */
[----:B------:R-:W-:Y:S01]  /*6360*/  IMAD.MOV.U32 R13, RZ, RZ, RZ ;  /* 0x000000ffff0d7224 */ /* 0x000fe200078e00ff */
[----:B------:R-:W3:Y:S01]  /*6370*/  LDCU.64 UR6, c[0x4][0x88] ;  /* 0x01001100ff0677ac */ /* 0x000ee20008000a00 */
[----:B------:R-:W4:Y:S01]  /*6380*/  LDCU.64 UR4, c[0x4][0x8] ;  /* 0x01000100ff0477ac */ /* 0x000f220008000a00 */
[----:B-1----:R-:W-:Y:S02]  /*6390*/  MOV R4, UR8 ;  /* 0x0000000800047c02 */ /* 0x002fe40008000f00 */
[----:B------:R-:W-:Y:S02]  /*63a0*/  MOV R5, UR9 ;  /* 0x0000000900057c02 */ /* 0x000fe40008000f00 */
[----:B---3--:R-:W-:Y:S01]  /*63b0*/  MOV R7, UR7 ;  /* 0x0000000700077c02 */ /* 0x008fe20008000f00 */
[----:B------:R-:W-:Y:S01]  /*63c0*/  IMAD.U32 R6, RZ, RZ, UR6 ;  /* 0x00000006ff067e24 */ /* 0x000fe2000f8e00ff */
[----:B----4-:R-:W-:Y:S01]  /*63d0*/  MOV R11, UR5 ;  /* 0x00000005000b7c02 */ /* 0x010fe20008000f00 */
[----:B------:R-:W-:Y:S02]  /*63e0*/  IMAD.U32 R10, RZ, RZ, UR4 ;  /* 0x00000004ff0a7e24 */ /* 0x000fe4000f8e00ff */
[----:B------:R-:W-:Y:S07]  /*63f0*/  LEPC R20, `(.L_x_107) ;  /* 0x000000001014794e */ /* 0x000fee0000000000 */
[----:B--2---:R-:W-:Y:S05]  /*6400*/  CALL.ABS.NOINC R2 ;  /* 0x0000000002007343 */ /* 0x004fea0003c00000 */
.L_x_107:
[----:B------:R-:W-:Y:S05]  /*6410*/  BSYNC.RECONVERGENT B6 ;  /* 0x0000000000067941 */ /* 0x000fea0003800200 */
.L_x_106:
[----:B------:R-:W-:Y:S01]  /*6420*/  R2UR UR4, R49 ;  /* 0x00000000310472ca */ /* 0x000fe200000e0000 */
[----:B------:R-:W-:Y:S01]  /*6430*/  UISETP.NE.U32.AND UP0, UPT, UR62, URZ, UPT ;  /* 0x000000ff3e00728c */ /* 0x000fe2000bf05070 */
[----:B------:R-:W-:Y:S02]  /*6440*/  ISETP.NE.U32.AND P4, PT, R42, RZ, PT ;  /* 0x000000ff2a00720c */ /* 0x000fe40003f85070 */
[----:B------:R-:W-:Y:S01]  /*6450*/  ISETP.NE.U32.AND P2, PT, RZ, UR56, PT ;  /* 0x00000038ff007c0c */ /* 0x000fe2000bf45070 */
[----:B------:R-:W-:Y:S01]  /*6460*/  UISETP.NE.AND.EX UP1, UPT, UR63, URZ, UPT, UP0 ;  /* 0x000000ff3f00728c */ /* 0x000fe2000bf25300 */
[----:B------:R-:W-:Y:S01]  /*6470*/  ISETP.NE.AND.EX P4, PT, R43, RZ, PT, P4 ;  /* 0x000000ff2b00720c */ /* 0x000fe20003f85340 */
[----:B------:R-:W-:Y:S01]  /*6480*/  UPLOP3.LUT UP0, UPT, UPT, UPT, UPT, 0x40, 0x4 ;  /* 0x000000000004789c */ /* 0x000fe20003f0e870 */
[----:B------:R-:W-:Y:S05]  /*6490*/  ISETP.NE.AND.EX P2, PT, RZ, UR57, PT, P2 ;  /* 0x00000039ff007c0c */ /* 0x000fea000bf45320 */
[----:B------:R-:W-:Y:S06]  /*64a0*/  UISETP.NE.AND UP2, UPT, UR4, URZ, UPT ;  /* 0x000000ff0400728c */ /* 0x000fec000bf45270 */
[----:B------:R-:W-:Y:S05]  /*64b0*/  PLOP3.LUT P1, PT, PT, PT, UP2, 0x80, 0x8 ;  /* 0x000000000008781c */ /* 0x000fea0003f2f028 */
[----:B------:R-:W-:Y:S06]  /*64c0*/  @UP2 UPLOP3.LUT UP0, UPT, UPT, UPT, UP1, 0x80, 0x8 ;  /* 0x000000000008289c */ /* 0x000fec0003f0f010 */
[----:B------:R-:W-:Y:S01]  /*64d0*/  PLOP3.LUT P0, PT, PT, PT, UP0, 0x80, 0x8 ;  /* 0x000000000008781c */ /* 0x000fe20003f0f008 */
[----:B------:R-:W-:Y:S01]  /*64e0*/  @!UPT UIADD3 URZ, UPT, UPT, URZ, URZ, URZ ;  /* 0x000000fffffff290 */ /* 0x000fe2000fffe0ff */
[----:B------:R-:W-:Y:S11]  /*64f0*/  BRA.U !UP1, `(.L_x_109) ;  /* 0x00000001093c7547 */ /* 0x000ff6000b800000 */
[----:B------:R-:W-:Y:S01]  /*6500*/  UISETP.NE.U32.AND UP0, UPT, UR56, URZ, UPT ;  /* 0x000000ff3800728c */ /* 0x000fe2000bf05070 */
[----:B-1----:R-:W-:Y:S01]  /*6510*/  HFMA2 R0, -RZ, RZ, 0, 5.9604644775390625e-08 ;  /* 0x00000001ff007431 */ /* 0x002fe200000001ff */
[----:B------:R-:W1:Y:S01]  /*6520*/  LDCU.64 UR8, c[0x0][0x358] ;  /* 0x00006b00ff0877ac */ /* 0x000e620008000a00 */
[----:B------:R-:W-:Y:S01]  /*6530*/  IMAD.MOV.U32 R45, RZ, RZ, 0x1 ;  /* 0x00000001ff2d7424 */ /* 0x000fe200078e00ff */
[----:B------:R-:W-:Y:S06]  /*6540*/  UISETP.NE.AND.EX UP0, UPT, UR57, URZ, UPT, UP0 ;  /* 0x000000ff3900728c */ /* 0x000fec000bf05300 */
[----:B------:R-:W-:Y:S05]  /*6550*/  PLOP3.LUT P3, PT, PT, PT, UP0, 0x80, 0x8 ;  /* 0x000000000008781c */ /* 0x000fea0003f6f008 */
[----:B------:R-:W2:Y:S01]  /*6560*/  @UP0 LDCU.64 UR4, c[0x0][0x888] ;  /* 0x00011100ff0407ac */ /* 0x000ea20008000a00 */
[----:B------:R-:W-:Y:S07]  /*6570*/  @UP0 UIMAD UR6, UR36, UR62, URZ ;  /* 0x0000003e240602a4 */ /* 0x000fee000f8e02ff */
[----:B------:R-:W-:Y:S01]  /*6580*/  @!P3 PRMT R45, R0, 0x7610, R45 ;  /* 0x00007610002db816 */ /* 0x000fe2000000002d */
[----:B--2---:R-:W-:Y:S06]  /*6590*/  @UP0 UIMAD.WIDE UR4, UR6, 0x4, UR4 ;  /* 0x00000004060408a5 */ /* 0x004fec000f8e0204 */
[----:B------:R-:W-:Y:S01]  /*65a0*/  IMAD.U32 R2, RZ, RZ, UR4 ;  /* 0x00000004ff027e24 */ /* 0x000fe2000f8e00ff */
[----:B------:R-:W-:Y:S04]  /*65b0*/  MOV R3, UR5 ;  /* 0x0000000500037c02 */ /* 0x000fe80008000f00 */
[----:B------:R-:W2:Y:S01]  /*65c0*/  @!UP0 LDCU UR4, c[0x0][0x880] ;  /* 0x00011000ff0487ac */ /* 0x000ea20008000800 */
[----:B-1---5:R3:W5:Y:S02]  /*65d0*/  @P3 LDG.E R27, desc[UR8][R2.64] ;  /* 0x00000008021b3981 */ /* 0x022764000c1e1900 */
[----:B--23--:R-:W-:Y:S02]  /*65e0*/  @!P3 IMAD.U32 R27, RZ, RZ, UR4 ;  /* 0x00000004ff1bbe24 */ /* 0x00cfe4000f8e00ff */
.L_x_109:
[----:B------:R-:W-:Y:S05]  /*65f0*/  @!P4 BRA `(.L_x_110) ;  /* 0x000000000024c947 */ /* 0x000fea0003800000 */
[----:B------:R-:W-:Y:S01]  /*6600*/  ISETP.NE.U32.AND P3, PT, R40, RZ, PT ;  /* 0x000000ff2800720c */ /* 0x000fe20003f65070 */
[----:B------:R-:W2:Y:S03]  /*6610*/  LDCU.64 UR4, c[0x0][0x358] ;  /* 0x00006b00ff0477ac */ /* 0x000ea60008000a00 */
[----:B------:R-:W-:Y:S11]  /*6620*/  ISETP.NE.AND.EX P3, PT, R41, RZ, PT, P3 ;  /* 0x000000ff2900720c */ /* 0x000ff60003f65330 */
[----:B------:R-:W-:Y:S02]  /*6630*/  @!UPT UIADD3 URZ, UPT, UPT, URZ, URZ, URZ ;  /* 0x000000fffffff290 */ /* 0x000fe4000fffe0ff */
[----:B------:R-:W3:Y:S01]  /*6640*/  @P3 LDC.64 R2, c[0x0][0x8a8] ;  /* 0x00022a00ff023b82 */ /* 0x000ee20000000a00 */
[----:B-1----:R-:W-:Y:S04]  /*6650*/  @P3 IMAD R0, R42, UR36, RZ ;  /* 0x000000242a003c24 */ /* 0x002fe8000f8e02ff */
[----:B---3--:R-:W-:Y:S05]  /*6660*/  @P3 IMAD.WIDE R2, R0, 0x4, R2 ;  /* 0x0000000400023825 */ /* 0x008fea00078e0202 */
[----:B--2--5:R2:W5:Y:S02]  /*6670*/  @P3 LDG.E R24, desc[UR4][R2.64] ;  /* 0x0000000402183981 */ /* 0x024564000c1e1900 */
[----:B--2---:R-:W3:Y:S02]  /*6680*/  @!P3 LDC R24, c[0x0][0x8a0] ;  /* 0x00022800ff18bb82 */ /* 0x004ee40000000800 */
.L_x_110:
[----:B-----5:R-:W-:Y:S01]  /*6690*/  FSETP.NEU.AND P3, PT, R27, RZ, PT ;  /* 0x000000ff1b00720b */ /* 0x020fe20003f6d000 */
[----:B------:R-:W-:Y:S01]  /*66a0*/  IMAD.SHL.U32 R62, R44, 0x2, RZ ;  /* 0x000000022c3e7824 */ /* 0x000fe200078e00ff */
[----:B------:R-:W-:Y:S01]  /*66b0*/  SEL R4, RZ, 0xffffffff, P2 ;  /* 0xffffffffff047807 */ /* 0x000fe20001000000 */
[----:B------:R-:W-:Y:S01]  /*66c0*/  BSSY B1, `(.L_x_111) ;  /* 0x0000036000017945 */ /* 0x000fe20003800000 */
[----:B------:R-:W-:Y:S01]  /*66d0*/  @P1 LOP3.LUT P2, RZ, R45, 0xff, RZ, 0xc0, !PT ;  /* 0x000000ff2dff1812 */ /* 0x000fe2000784c0ff */
[----:B------:R-:W-:Y:S01]  /*66e0*/  VIADD R60, R62, UR44 ;  /* 0x0000002c3e3c7c36 */ /* 0x000fe20008000000 */
[----:B-1----:R-:W-:Y:S01]  /*66f0*/  @P1 SEL R0, RZ, 0xffffffff, P3 ;  /* 0xffffffffff001807 */ /* 0x002fe20001800000 */
[----:B------:R-:W-:Y:S01]  /*6700*/  IMAD.MOV.U32 R63, RZ, RZ, 0x1 ;  /* 0x00000001ff3f7424 */ /* 0x000fe200078e00ff */
[----:B------:R-:W-:Y:S01]  /*6710*/  LOP3.LUT R55, R55, 0x1, RZ, 0x3c, !PT ;  /* 0x0000000137377812 */ /* 0x000fe200078e3cff */
[----:B------:R-:W-:Y:S01]  /*6720*/  IMAD.MOV.U32 R61, RZ, RZ, RZ ;  /* 0x000000ffff3d7224 */ /* 0x000fe200078e00ff */
[----:B------:R-:W-:Y:S02]  /*6730*/  @P0 SEL R0, R4, R0, !P2 ;  /* 0x0000000004000207 */ /* 0x000fe40005000000 */
[----:B------:R-:W-:Y:S02]  /*6740*/  CS2R R38, SRZ ;  /* 0x0000000000267805 */ /* 0x000fe4000001ff00 */
[----:B------:R-:W-:Y:S02]  /*6750*/  LEA R26, R22, UR44, 0x3 ;  /* 0x0000002c161a7c11 */ /* 0x000fe4000f8e18ff */
[----:B------:R-:W-:Y:S02]  /*6760*/  CS2R R36, SRZ ;  /* 0x0000000000247805 */ /* 0x000fe4000001ff00 */
[----:B------:R-:W-:Y:S02]  /*6770*/  @P1 LOP3.LUT R0, R0, 0x1, RZ, 0xc0, !PT ;  /* 0x0000000100001812 */ /* 0x000fe400078ec0ff */
[----:B------:R-:W-:Y:S02]  /*6780*/  CS2R R30, SRZ ;  /* 0x00000000001e7805 */ /* 0x000fe4000001ff00 */
[----:B------:R-:W-:Y:S02]  /*6790*/  SHF.L.U32 R2, R54, 0x1f, RZ ;  /* 0x0000001f36027819 */ /* 0x000fe400000006ff */
[----:B------:R-:W-:Y:S02]  /*67a0*/  CS2R R28, SRZ ;  /* 0x00000000001c7805 */ /* 0x000fe4000001ff00 */
[----:B------:R-:W-:Y:S01]  /*67b0*/  ISETP.NE.U32.OR P5, PT, R0, 0x1, !P1 ;  /* 0x000000010000780c */ /* 0x000fe20004fa5470 */
[----:B------:R-:W-:Y:S01]  /*67c0*/  IMAD.IADD R59, R56, 0x1, R60 ;  /* 0x00000001383b7824 */ /* 0x000fe200078e023c */
[----:B------:R-:W-:Y:S02]  /*67d0*/  PLOP3.LUT P2, PT, PT, PT, UP1, 0x80, 0x8 ;  /* 0x000000000008781c */ /* 0x000fe40003f4f018 */
[----:B------:R-:W-:Y:S02]  /*67e0*/  LEA.HI R25, R22, R22, RZ, 0x1 ;  /* 0x0000001616197211 */ /* 0x000fe400078f08ff */
[----:B------:R-:W-:Y:S02]  /*67f0*/  LOP3.LUT P4, R51, R45, 0xff, RZ, 0xc0, !PT ;  /* 0x000000ff2d337812 */ /* 0x000fe4000788c0ff */
[----:B------:R-:W-:Y:S02]  /*6800*/  SEL R3, RZ, 0xffffffff, P3 ;  /* 0xffffffffff037807 */ /* 0x000fe40001800000 */
[----:B------:R-:W-:Y:S03]  /*6810*/  P2R R58, PR, RZ, 0x20 ;  /* 0x00000020ff3a7803 */ /* 0x000fe60000000000 */
[----:B------:R-:W-:Y:S02]  /*6820*/  @P5 SHF.L.U32 R0, R55, 0x1f, RZ ;  /* 0x0000001f37005819 */ /* 0x000fe400000006ff */
[----:B------:R-:W-:Y:S02]  /*6830*/  @P2 SEL R3, R4, R3, !P4 ;  /* 0x0000000304032207 */ /* 0x000fe40006000000 */
[----:B------:R1:W2:Y:S02]  /*6840*/  @P5 SYNCS.PHASECHK.TRANS64.TRYWAIT P1, [UR44+0x110], R0 ;  /* 0x00011000ff0055a7 */ /* 0x0002a4000802112c */
[----:B------:R-:W-:Y:S04]  /*6850*/  LOP3.LUT R3, R3, 0x1, RZ, 0xc0, !PT ;  /* 0x0000000103037812 */ /* 0x000fe800078ec0ff */
[----:B------:R-:W-:Y:S04]  /*6860*/  ISETP.NE.U32.AND P2, PT, R3, 0x1, PT ;  /* 0x000000010300780c */ /* 0x000fe80003f45070 */
[----:B------:R-:W-:Y:S01]  /*6870*/  P2R R64, PR, RZ, 0x4 ;  /* 0x00000004ff407803 */ /* 0x000fe20000000000 */
[----:B------:R4:W3:Y:S01]  /*6880*/  SYNCS.PHASECHK.TRANS64.TRYWAIT P0, [R26+URZ+0x180], R2 ;  /* 0x000180021a0075a7 */ /* 0x0008e200080011ff */
[C---:B-1----:R-:W-:Y:S01]  /*6890*/  IMAD.SHL.U32 R0, R25.reuse, 0x40, RZ ;  /* 0x0000004019007824 */ /* 0x042fe200078e00ff */
[----:B------:R-:W-:Y:S04]  /*68a0*/  LOP3.LUT R25, R25, 0xffe, RZ, 0xc0, !PT ;  /* 0x00000ffe19197812 */ /* 0x000fe800078ec0ff */
[----:B------:R-:W-:Y:S01]  /*68b0*/  LOP3.LUT R0, R0, 0xffffff80, RZ, 0xc0, !PT ;  /* 0xffffff8000007812 */ /* 0x000fe200078ec0ff */
[----:B------:R-:W-:Y:S04]  /*68c0*/  IMAD.IADD R25, R22, 0x1, -R25 ;  /* 0x0000000116197824 */ /* 0x000fe800078e0a19 */
[----:B------:R-:W-:Y:S04]  /*68d0*/  IMAD.IADD R0, R23, 0x1, R0 ;  /* 0x0000000117007824 */ /* 0x000fe800078e0200 */
[----:B------:R-:W-:Y:S01]  /*68e0*/  IMAD R25, R25, 0x100000, R0 ;  /* 0x0010000019197824 */ /* 0x000fe200078e0200 */
[----:B--2---:R-:W-:Y:S01]  /*68f0*/  @P5 SEL R63, RZ, 0x1, !P1 ;  /* 0x00000001ff3f5807 */ /* 0x004fe20004800000 */
[----:B----4-:R-:W-:Y:S06]  /*6900*/  @!P5 BRA `(.L_x_112) ;  /* 0x000000000044d947 */ /* 0x010fec0003800000 */
[----:B------:R-:W-:Y:S01]  /*6910*/  IMAD.MOV.U32 R38, RZ, RZ, RZ ;  /* 0x000000ffff267224 */ /* 0x000fe200078e00ff */
[----:B------:R-:W-:Y:S01]  /*6920*/  ISETP.NE.AND P1, PT, R63, RZ, PT ;  /* 0x000000ff3f00720c */ /* 0x000fe20003f25270 */
[----:B------:R-:W-:Y:S01]  /*6930*/  BSSY B0, `(.L_x_113) ;  /* 0x0000008000007945 */ /* 0x000fe20003800000 */
[----:B------:R-:W-:Y:S02]  /*6940*/  CS2R R30, SRZ ;  /* 0x00000000001e7805 */ /* 0x000fe4000001ff00 */
[----:B------:R-:W-:Y:S02]  /*6950*/  CS2R R28, SRZ ;  /* 0x00000000001c7805 */ /* 0x000fe4000001ff00 */
[----:B------:R-:W-:Y:S07]  /*6960*/  CS2R R36, SRZ ;  /* 0x0000000000247805 */ /* 0x000fee000001ff00 */
[----:B------:R-:W-:Y:S05]  /*6970*/  @P1 BRA `(.L_x_114) ;  /* 0x00000000000c1947 */ /* 0x000fea0003800000 */
[----:B------:R-:W-:Y:S04]  /*6980*/  SHF.L.U32 R3, R55, 0x1f, RZ ;  /* 0x0000001f37037819 */ /* 0x000fe800000006ff */
[----:B------:R-:W1:Y:S02]  /*6990*/  SYNCS.PHASECHK.TRANS64.TRYWAIT P1, [UR44+0x110], R3 ;  /* 0x00011003ff0075a7 */ /* 0x000e64000802112c */
[----:B-1----:R-:W-:Y:S05]  /*69a0*/  @!P1 BRA `(.L_x_115) ;  /* 0x0000003000ec9947 */ /* 0x002fea0003800000 */
.L_x_114:
[----:B------:R-:W-:Y:S05]  /*69b0*/  BSYNC B0 ;  /* 0x0000000000007941 */ /* 0x000fea0003800000 */
.L_x_113:
[----:B------:R-:W-:Y:S01]  /*69c0*/  ISETP.NE.AND P1, PT, R64, RZ, PT ;  /* 0x000000ff4000720c */ /* 0x000fe20003f25270 */
[----:B------:R-:W-:Y:S11]  /*69d0*/  HFMA2 R61, -RZ, RZ, 0, 5.9604644775390625e-08 ;  /* 0x00000001ff3d7431 */ /* 0x000ff600000001ff */
[----:B------:R-:W-:Y:S01]  /*69e0*/  @!UPT UIADD3 URZ, UPT, UPT, URZ, URZ, URZ ;  /* 0x000000fffffff290 */ /* 0x000fe2000fffe0ff */
[----:B------:R-:W-:Y:S05]  /*69f0*/  @P1 WARPSYNC.ALL ;  /* 0x0000000000001948 */ /* 0x000fea0003800000 */
[----:B------:R2:W4:Y:S04]  /*6a00*/  @P1 LDSM.16.M88.4 R28, [R62+UR44+0x400] ;  /* 0x0004002c3e1c183b */ /* 0x0005280008000200 */
[----:B------:R2:W1:Y:S02]  /*6a10*/  @P1 LDSM.16.M88.4 R36, [R59+0x400] ;  /* 0x000400003b24183b */ /* 0x0004640000000200 */
.L_x_112:
[----:B------:R-:W-:Y:S05]  /*6a20*/  BSYNC B1 ;  /* 0x0000000000017941 */ /* 0x000fea0003800000 */
.L_x_111:
[----:B-1----:R-:W-:Y:S04]  /*6a30*/  SHF.R.U32.HI R0, RZ, 0x15, R25 ;  /* 0x00000015ff007819 */ /* 0x002fe80000011619 */
[----:B------:R-:W-:Y:S01]  /*6a40*/  LOP3.LUT P1, RZ, R0, 0x3, R46, 0x48, !PT ;  /* 0x0000000300ff7812 */ /* 0x000fe2000782482e */
[----:B------:R-:W-:Y:S01]  /*6a50*/  @!UPT UIADD3 URZ, UPT, UPT, URZ, URZ, URZ ;  /* 0x000000fffffff290 */ /* 0x000fe2000fffe0ff */
[----:B---3--:R-:W-:Y:S11]  /*6a60*/  @P0 BRA `(.L_x_116) ;  /* 0x0000000000080947 */ /* 0x008ff60003800000 */
[----:B------:R-:W1:Y:S02]  /*6a70*/  SYNCS.PHASECHK.TRANS64.TRYWAIT P0, [R26+URZ+0x180], R2 ;  /* 0x000180021a0075a7 */ /* 0x000e6400080011ff */
[----:B-1----:R-:W-:Y:S05]  /*6a80*/  @!P0 BRA `(.L_x_117) ;  /* 0x0000003000cc8947 */ /* 0x002fea0003800000 */
.L_x_116:
[----:B------:R-:W-:Y:S05]  /*6a90*/  @!P1 BRA `(.L_x_118) ;  /* 0x0000000000409947 */ /* 0x000fea0003800000 */
[----:B------:R-:W3:Y:S01]  /*6aa0*/  LDCU.64 UR8, c[0x4][0x70] ;  /* 0x01000e00ff0877ac */ /* 0x000ee20008000a00 */
[----:B------:R-:W-:Y:S01]  /*6ab0*/  MOV R3, 0x0 ;  /* 0x0000000000037802 */ /* 0x000fe20000000f00 */
[----:B------:R-:W-:Y:S02]  /*6ac0*/  HFMA2 R12, -RZ, RZ, 0, 5.9604644775390625e-08 ;  /* 0x00000001ff0c7431 */ /* 0x000fe400000001ff */
[----:B------:R-:W-:Y:S02]  /*6ad0*/  IMAD.MOV.U32 R8, RZ, RZ, 0x192 ;  /* 0x00000192ff087424 */ /* 0x000fe400078e00ff */
[----:B------:R-:W-:Y:S01]  /*6ae0*/  IMAD.MOV.U32 R13, RZ, RZ, RZ ;  /* 0x000000ffff0d7224 */ /* 0x000fe200078e00ff */
[----:B------:R-:W5:Y:S01]  /*6af0*/  LDCU.64 UR6, c[0x4][0x78] ;  /* 0x01000f00ff0677ac */ /* 0x000f620008000a00 */
[----:B-1----:R-:W1:Y:S01]  /*6b00*/  LDC.64 R2, c[0x4][R3] ;  /* 0x0100000003027b82 */ /* 0x002e620000000a00 */
[----:B------:R-:W2:Y:S01]  /*6b10*/  LDCU.64 UR4, c[0x4][0x10] ;  /* 0x01000200ff0477ac */ /* 0x000ea20008000a00 */
[----:B---3--:R-:W-:Y:S01]  /*6b20*/  MOV R5, UR9 ;  /* 0x0000000900057c02 */ /* 0x008fe20008000f00 */
[----:B------:R-:W-:Y:S01]  /*6b30*/  IMAD.U32 R4, RZ, RZ, UR8 ;  /* 0x00000008ff047e24 */ /* 0x000fe2000f8e00ff */
[----:B-----5:R-:W-:Y:S01]  /*6b40*/  MOV R7, UR7 ;  /* 0x0000000700077c02 */ /* 0x020fe20008000f00 */
[----:B------:R-:W-:Y:S01]  /*6b50*/  IMAD.U32 R6, RZ, RZ, UR6 ;  /* 0x00000006ff067e24 */ /* 0x000fe2000f8e00ff */
[----:B--2---:R-:W-:Y:S01]  /*6b60*/  MOV R11, UR5 ;  /* 0x00000005000b7c02 */ /* 0x004fe20008000f00 */
[----:B------:R-:W-:Y:S02]  /*6b70*/  IMAD.U32 R10, RZ, RZ, UR4 ;  /* 0x00000004ff0a7e24 */ /* 0x000fe4000f8e00ff */
[----:B------:R-:W-:Y:S07]  /*6b80*/  LEPC R20, `(.L_x_118) ;  /* 0x000000001014794e */ /* 0x000fee0000000000 */
[----:B-1--4-:R-:W-:Y:S05]  /*6b90*/  CALL.ABS.NOINC R2 ;  /* 0x0000000002007343 */ /* 0x012fea0003c00000 */
.L_x_118:
[----:B----4-:R-:W-:Y:S01]  /*6ba0*/  SHF.L.U32 R3, R28, 0x10, RZ ;  /* 0x000000101c037819 */ /* 0x010fe200000006ff */
[----:B------:R-:W-:Y:S05]  /*6bb0*/  WARPSYNC.ALL ;  /* 0x0000000000007948 */ /* 0x000fea0003800000 */
[----:B------:R-:W-:Y:S01]  /*6bc0*/  R2UR UR4, R25 ;  /* 0x00000000190472ca */ /* 0x000fe200000e0000 */
[----:B------:R-:W-:Y:S01]  /*6bd0*/  BSSY.RECONVERGENT B0, `(.L_x_119) ;  /* 0x000004e000007945 */ /* 0x000fe20003800200 */
[C---:B------:R-:W-:Y:S02]  /*6be0*/  SHF.L.U32 R20, R29.reuse, 0x10, RZ ;  /* 0x000000101d147819 */ /* 0x040fe400000006ff */
[----:B------:R-:W-:Y:S02]  /*6bf0*/  LOP3.LUT R21, R29, 0xffff0000, RZ, 0xc0, !PT ;  /* 0xffff00001d157812 */ /* 0x000fe400078ec0ff */
[----:B------:R-:W-:Y:S07]  /*6c00*/  ISETP.NE.AND P0, PT, R57, RZ, PT ;  /* 0x000000ff3900720c */ /* 0x000fee0003f05270 */
[----:B------:R-:W3:Y:S02]  /*6c10*/  LDTM.16dp256bit.x4 R4, tmem[UR4] ;  /* 0x00000004000479ee */ /* 0x000ee40008120000 */
[----:B---3--:R-:W-:Y:S01]  /*6c20*/  FMUL R0, R24, R4 ;  /* 0x0000000418007220 */ /* 0x008fe20000400000 */
[----:B------:R-:W-:Y:S01]  /*6c30*/  LOP3.LUT R4, R28, 0xffff0000, RZ, 0xc0, !PT ;  /* 0xffff00001c047812 */ /* 0x000fe200078ec0ff */
[C---:B-1----:R-:W-:Y:S01]  /*6c40*/  FMUL R2, R24.reuse, R5 ;  /* 0x0000000518027220 */ /* 0x042fe20000400000 */
[C---:B------:R-:W-:Y:S01]  /*6c50*/  FMUL R7, R24.reuse, R7 ;  /* 0x0000000718077220 */ /* 0x040fe20000400000 */
[C---:B------:R-:W-:Y:S01]  /*6c60*/  FFMA R0, R27.reuse, R3, R0 ;  /* 0x000000031b007223 */ /* 0x040fe20000000000 */
[C---:B------:R-:W-:Y:S01]  /*6c70*/  FMUL R3, R24.reuse, R6 ;  /* 0x0000000618037220 */ /* 0x040fe20000400000 */
[C---:B------:R-:W-:Y:S01]  /*6c80*/  FFMA R2, R27.reuse, R4, R2 ;  /* 0x000000041b027223 */ /* 0x040fe20000000002 */
[C---:B------:R-:W-:Y:S01]  /*6c90*/  FMUL R4, R24.reuse, R8 ;  /* 0x0000000818047220 */ /* 0x040fe20000400000 */
[C---:B------:R-:W-:Y:S01]  /*6ca0*/  FMUL R8, R24.reuse, R12 ;  /* 0x0000000c18087220 */ /* 0x040fe20000400000 */
[----:B------:R-:W-:Y:S01]  /*6cb0*/  FMUL R12, R24, R16 ;  /* 0x00000010180c7220 */ /* 0x000fe20000400000 */
[----:B------:R-:W-:Y:S01]  /*6cc0*/  SHF.L.U32 R16, R30, 0x10, RZ ;  /* 0x000000101e107819 */ /* 0x000fe200000006ff */
[C---:B------:R-:W-:Y:S01]  /*6cd0*/  FFMA R3, R27.reuse, R20, R3 ;  /* 0x000000141b037223 */ /* 0x040fe20000000003 */
[----:B------:R-:W-:Y:S01]  /*6ce0*/  F2FP.BF16.F32.PACK_AB R32, R2, R0 ;  /* 0x000000000220723e */ /* 0x000fe200000010ff */
[C---:B------:R-:W-:Y:S01]  /*6cf0*/  FFMA R7, R27.reuse, R21, R7 ;  /* 0x000000151b077223 */ /* 0x040fe20000000007 */
[----:B------:R-:W-:Y:S01]  /*6d00*/  LOP3.LUT R0, R30, 0xffff0000, RZ, 0xc0, !PT ;  /* 0xffff00001e007812 */ /* 0x000fe200078ec0ff */
[----:B------:R-:W-:Y:S01]  /*6d10*/  FFMA R4, R27, R16, R4 ;  /* 0x000000101b047223 */ /* 0x000fe20000000004 */
[C---:B------:R-:W-:Y:S01]  /*6d20*/  SHF.L.U32 R2, R31.reuse, 0x10, RZ ;  /* 0x000000101f027819 */ /* 0x040fe200000006ff */
[C---:B------:R-:W-:Y:S01]  /*6d30*/  FMUL R5, R24.reuse, R9 ;  /* 0x0000000918057220 */ /* 0x040fe20000400000 */
[----:B------:R-:W-:Y:S01]  /*6d40*/  LOP3.LUT R16, R31, 0xffff0000, RZ, 0xc0, !PT ;  /* 0xffff00001f107812 */ /* 0x000fe200078ec0ff */
[----:B------:R-:W-:Y:S01]  /*6d50*/  FMUL R6, R24, R10 ;  /* 0x0000000a18067220 */ /* 0x000fe20000400000 */
[----:B------:R-:W-:Y:S01]  /*6d60*/  F2FP.BF16.F32.PACK_AB R33, R7, R3 ;  /* 0x000000030721723e */ /* 0x000fe200000010ff */
[C---:B------:R-:W-:Y:S01]  /*6d70*/  FFMA R5, R27.reuse, R0, R5 ;  /* 0x000000001b057223 */ /* 0x040fe20000000005 */
[C---:B------:R-:W-:Y:S01]  /*6d80*/  SHF.L.U32 R0, R36.reuse, 0x10, RZ ;  /* 0x0000001024007819 */ /* 0x040fe200000006ff */
[----:B------:R-:W-:Y:S01]  /*6d90*/  FFMA R6, R27, R2, R6 ;  /* 0x000000021b067223 */ /* 0x000fe20000000006 */
[----:B------:R-:W-:Y:S01]  /*6da0*/  LOP3.LUT R2, R36, 0xffff0000, RZ, 0xc0, !PT ;  /* 0xffff000024027812 */ /* 0x000fe200078ec0ff */
[C---:B------:R-:W-:Y:S01]  /*6db0*/  FMUL R11, R24.reuse, R11 ;  /* 0x0000000b180b7220 */ /* 0x040fe20000400000 */
[----:B------:R-:W-:Y:S01]  /*6dc0*/  SHF.L.U32 R3, R37, 0x10, RZ ;  /* 0x0000001025037819 */ /* 0x000fe200000006ff */
[C---:B------:R-:W-:Y:S01]  /*6dd0*/  FMUL R9, R24.reuse, R13 ;  /* 0x0000000d18097220 */ /* 0x040fe20000400000 */
[----:B------:R-:W-:Y:S01]  /*6de0*/  F2FP.BF16.F32.PACK_AB R34, R5, R4 ;  /* 0x000000040522723e */ /* 0x000fe200000010ff */
[C---:B------:R-:W-:Y:S01]  /*6df0*/  FMUL R10, R24.reuse, R14 ;  /* 0x0000000e180a7220 */ /* 0x040fe20000400000 */
[C---:B------:R-:W-:Y:S01]  /*6e00*/  FFMA R11, R27.reuse, R16, R11 ;  /* 0x000000101b0b7223 */ /* 0x040fe2000000000b */
[C---:B------:R-:W-:Y:S01]  /*6e10*/  FFMA R8, R27.reuse, R0, R8 ;  /* 0x000000001b087223 */ /* 0x040fe20000000008 */
[----:B------:R-:W-:Y:S01]  /*6e20*/  FFMA R9, R27, R2, R9 ;  /* 0x000000021b097223 */ /* 0x000fe20000000009 */
[----:B------:R-:W-:Y:S01]  /*6e30*/  LOP3.LUT R0, R37, 0xffff0000, RZ, 0xc0, !PT ;  /* 0xffff000025007812 */ /* 0x000fe200078ec0ff */
[----:B------:R-:W-:Y:S01]  /*6e40*/  FFMA R10, R27, R3, R10 ;  /* 0x000000031b0a7223 */ /* 0x000fe2000000000a */
[----:B------:R-:W-:Y:S01]  /*6e50*/  FMUL R15, R24, R15 ;  /* 0x0000000f180f7220 */ /* 0x000fe20000400000 */
[----:B------:R-:W-:Y:S01]  /*6e60*/  SHF.L.U32 R2, R38, 0x10, RZ ;  /* 0x0000001026027819 */ /* 0x000fe200000006ff */
[----:B------:R-:W-:Y:S01]  /*6e70*/  FMUL R13, R24, R17 ;  /* 0x00000011180d7220 */ /* 0x000fe20000400000 */
[----:B------:R-:W-:Y:S01]  /*6e80*/  LOP3.LUT R3, R38, 0xffff0000, RZ, 0xc0, !PT ;  /* 0xffff000026037812 */ /* 0x000fe200078ec0ff */
[C---:B------:R-:W-:Y:S01]  /*6e90*/  FMUL R14, R24.reuse, R18 ;  /* 0x00000012180e7220 */ /* 0x040fe20000400000 */
[----:B------:R-:W-:Y:S01]  /*6ea0*/  SHF.L.U32 R4, R39, 0x10, RZ ;  /* 0x0000001027047819 */ /* 0x000fe200000006ff */
[----:B------:R-:W-:Y:S01]  /*6eb0*/  FFMA R15, R27, R0, R15 ;  /* 0x000000001b0f7223 */ /* 0x000fe2000000000f */
[----:B------:R-:W-:Y:S01]  /*6ec0*/  LOP3.LUT R5, R39, 0xffff0000, RZ, 0xc0, !PT ;  /* 0xffff000027057812 */ /* 0x000fe200078ec0ff */
[----:B------:R-:W-:Y:S01]  /*6ed0*/  FMUL R19, R24, R19 ;  /* 0x0000001318137220 */ /* 0x000fe20000400000 */
[C---:B------:R-:W-:Y:S01]  /*6ee0*/  FFMA R12, R27.reuse, R2, R12 ;  /* 0x000000021b0c7223 */ /* 0x040fe2000000000c */
[C---:B------:R-:W-:Y:S01]  /*6ef0*/  FFMA R13, R27.reuse, R3, R13 ;  /* 0x000000031b0d7223 */ /* 0x040fe2000000000d */
[C---:B------:R-:W-:Y:S01]  /*6f00*/  FFMA R14, R27.reuse, R4, R14 ;  /* 0x000000041b0e7223 */ /* 0x040fe2000000000e */
[----:B------:R-:W-:Y:S01]  /*6f10*/  FFMA R19, R27, R5, R19 ;  /* 0x000000051b137223 */ /* 0x000fe20000000013 */
[----:B------:R-:W-:Y:S02]  /*6f20*/  F2FP.BF16.F32.PACK_AB R35, R11, R6 ;  /* 0x000000060b23723e */ /* 0x000fe400000010ff */
[----:B------:R-:W-:Y:S02]  /*6f30*/  F2FP.BF16.F32.PACK_AB R8, R9, R8 ;  /* 0x000000080908723e */ /* 0x000fe400000010ff */
[----:B------:R-:W-:Y:S01]  /*6f40*/  F2FP.BF16.F32.PACK_AB R9, R15, R10 ;  /* 0x0000000a0f09723e */ /* 0x000fe200000010ff */
[----:B------:R1:W-:Y:S01]  /*6f50*/  STSM.16.M88.4 [R60+0x400], R32 ;  /* 0x000400203c007844 */ /* 0x0003e20000000200 */
[----:B------:R-:W-:Y:S02]  /*6f60*/  F2FP.BF16.F32.PACK_AB R10, R13, R12 ;  /* 0x0000000c0d0a723e */ /* 0x000fe400000010ff */
[----:B------:R-:W-:Y:S05]  /*6f70*/  F2FP.BF16.F32.PACK_AB R11, R19, R14 ;  /* 0x0000000e130b723e */ /* 0x000fea00000010ff */
[----:B------:R1:W-:Y:S01]  /*6f80*/  STSM.16.M88.4 [R59+0x400], R8 ;  /* 0x000400083b007844 */ /* 0x0003e20000000200 */
[----:B------:R-:W-:Y:S01]  /*6f90*/  @!PT LDS RZ, [RZ] ;  /* 0x00000000fffff984 */ /* 0x000fe20000000800 */
[----:B------:R-:W-:Y:S01]  /*6fa0*/  @!PT LDS RZ, [RZ] ;  /* 0x00000000fffff984 */ /* 0x000fe20000000800 */
[----:B------:R-:W-:Y:S01]  /*6fb0*/  @!PT LDS RZ, [RZ] ;  /* 0x00000000fffff984 */ /* 0x000fe20000000800 */
[----:B------:R-:W-:Y:S01]  /*6fc0*/  @!PT LDS RZ, [RZ] ;  /* 0x00000000fffff984 */ /* 0x000fe20000000800 */
[----:B------:R3:W-:Y:S07]  /*6fd0*/  MEMBAR.ALL.CTA ;  /* 0x0000000000007992 */ /* 0x0007ee0000008000 */
[----:B---3--:R-:W3:Y:S02]  /*6fe0*/  FENCE.VIEW.ASYNC.S ;  /* 0x00000000000073c6 */ /* 0x008ee40000000000 */
[----:B---3--:R-:W-:Y:S06]  /*6ff0*/  BAR.SYNC.DEFER_BLOCKING 0x1, 0x80 ;  /* 0x0042000000007b1d */ /* 0x008fec0000010000 */
[----:B------:R-:W-:Y:S05]  /*7000*/  @P0 BRA `(.L_x_120) ;  /* 0x0000000000280947 */ /* 0x000fea0003800000 */
[----:B------:R-:W3:Y:S01]  /*7010*/  LDCU.64 UR6, c[0x0][0x348] ;  /* 0x00006900ff0677ac */ /* 0x000ee20008000a00 */
[----:B------:R-:W-:Y:S01]  /*7020*/  UIADD3 UR4, UPT, UPT, UR44, 0x400, URZ ;  /* 0x000004002c047890 */ /* 0x000fe2000fffe0ff */
[----:B------:R-:W-:Y:S05]  /*7030*/  UMOV UR51, UR36 ;  /* 0x0000002400337c82 */ /* 0x000fea0008000000 */
[----:B------:R-:W-:Y:S04]  /*7040*/  MOV R50, UR4 ;  /* 0x0000000400327c02 */ /* 0x000fe80008000f00 */
[----:B------:R-:W-:Y:S01]  /*7050*/  R2UR UR48, R50 ;  /* 0x00000000323072ca */ /* 0x000fe200000e0000 */
[----:B---3--:R-:W-:Y:S04]  /*7060*/  UIADD3 UR4, UP0, UPT, UR6, 0x680, URZ ;  /* 0x0000068006047890 */ /* 0x008fe8000ff1e0ff */
[----:B------:R-:W-:Y:S09]  /*7070*/  UIADD3.X UR5, UPT, UPT, URZ, UR7, URZ, UP0, !UPT ;  /* 0x00000007ff057290 */ /* 0x000ff200087fe4ff */
[----:B------:R3:W-:Y:S01]  /*7080*/  UTMASTG.3D [UR48], [UR4] ;  /* 0x00000030040073b5 */ /* 0x0007e20008010000 */
[----:B------:R0:W-:Y:S01]  /*7090*/  UTMACMDFLUSH ;  /* 0x00000000000079b7 */ /* 0x0001e20000000000 */
[----:B---3--:R-:W-:Y:S04]  /*70a0*/  DEPBAR.LE SB0, 0x1 ;  /* 0x000080400000791a */ /* 0x008fe80000000000 */
.L_x_120:
[----:B------:R-:W-:Y:S05]  /*70b0*/  BSYNC.RECONVERGENT B0 ;  /* 0x0000000000007941 */ /* 0x000fea0003800200 */
.L_x_119:
[----:B------:R-:W-:Y:S01]  /*70c0*/  BAR.SYNC.DEFER_BLOCKING 0x1, 0x80 ;  /* 0x0042000000007b1d */ /* 0x000fe20000010000 */
[----:B------:R-:W-:Y:S01]  /*70d0*/  ISETP.NE.AND P1, PT, R58, RZ, PT ;  /* 0x000000ff3a00720c */ /* 0x000fe20003f25270 */
[----:B------:R-:W-:Y:S01]  /*70e0*/  UISETP.NE.AND UP0, UPT, UR47, URZ, UPT ;  /* 0x000000ff2f00728c */ /* 0x000fe2000bf05270 */
[----:B------:R-:W-:Y:S11]  /*70f0*/  LEA R4, R61, UR44, 0x3 ;  /* 0x0000002c3d047c11 */ /* 0x000ff6000f8e18ff */
[----:B------:R-:W-:Y:S01]  /*7100*/  @P1 SHF.L.U32 R3, R55, 0x1f, RZ ;  /* 0x0000001f37031819 */ /* 0x000fe200000006ff */
[----:B------:R-:W-:Y:S06]  /*7110*/  BRA.U !UP0, `(.L_x_121) ;  /* 0x0000000108247547 */ /* 0x000fec000b800000 */
[----:B------:R-:W3:Y:S01]  /*7120*/  S2R R0, SR_CgaCtaId ;  /* 0x0000000000007919 */ /* 0x000ee20000008800 */
[----:B------:R-:W-:Y:S01]  /*7130*/  IMAD.U32 R2, RZ, RZ, UR46 ;  /* 0x0000002eff027e24 */ /* 0x000fe2000f8e00ff */
[----:B------:R-:W-:Y:S04]  /*7140*/  UIADD3 UR4, UPT, UPT, UR46, 0x1, URZ ;  /* 0x000000012e047890 */ /* 0x000fe8000fffe0ff */
[----:B------:R-:W-:Y:S01]  /*7150*/  @P1 LEA R2, R2, UR44, 0x3 ;  /* 0x0000002c02021c11 */ /* 0x000fe2000f8e18ff */
[----:B------:R-:W-:Y:S04]  /*7160*/  UISETP.NE.AND UP0, UPT, UR4, 0x4, UPT ;  /* 0x000000040400788c */ /* 0x000fe8000bf05270 */
[----:B------:R-:W-:Y:S01]  /*7170*/  @P1 VIADD R2, R2, 0x130 ;  /* 0x0000013002021836 */ /* 0x000fe20000000000 */
[----:B------:R-:W-:Y:S04]  /*7180*/  USEL UR46, UR4, URZ, UP0 ;  /* 0x000000ff042e7287 */ /* 0x000fe80008000000 */
[----:B---3--:R-:W-:Y:S04]  /*7190*/  @P1 PRMT R0, R0, 0x654, R2 ;  /* 0x0000065400001816 */ /* 0x008fe80000000002 */
[----:B------:R3:W-:Y:S04]  /*71a0*/  @P1 SYNCS.ARRIVE.TRANS64.RED.A1T0 RZ, [R0+URZ], RZ ;  /* 0x000000ff00ff19a7 */ /* 0x0007e800081004ff */
.L_x_121:
[----:B------:R-:W4:Y:S01]  /*71b0*/  @P1 SYNCS.PHASECHK.TRANS64.TRYWAIT P0, [R4+URZ+0x110], R3 ;  /* 0x00011003040015a7 */ /* 0x000f2200080011ff */
[----:B------:R-:W-:Y:S01]  /*71c0*/  BSSY B1, `(.L_x_122) ;  /* 0x0000013000017945 */ /* 0x000fe20003800000 */
[----:B----4-:R-:W-:Y:S03]  /*71d0*/  @P1 SEL R63, RZ, 0x1, !P0 ;  /* 0x00000001ff3f1807 */ /* 0x010fe60004000000 */
[----:B------:R-:W-:Y:S05]  /*71e0*/  @!P1 BRA `(.L_x_123) ;  /* 0x0000000000409947 */ /* 0x000fea0003800000 */
[----:B------:R-:W-:Y:S01]  /*71f0*/  ISETP.NE.AND P1, PT, R64, RZ, PT ;  /* 0x000000ff4000720c */ /* 0x000fe20003f25270 */
[----:B------:R-:W-:Y:S01]  /*7200*/  BSSY B0, `(.L_x_124) ;  /* 0x0000009000007945 */ /* 0x000fe20003800000 */
[----:B------:R-:W-:Y:S11]  /*7210*/  ISETP.NE.AND P0, PT, R63, RZ, PT ;  /* 0x000000ff3f00720c */ /* 0x000ff60003f05270 */
[----:B------:R-:W-:Y:S05]  /*7220*/  @P1 IMAD R3, R61, 0x1000, R62 ;  /* 0x000010003d031824 */ /* 0x000fea00078e023e */
[----:B------:R-:W-:Y:S05]  /*7230*/  @P1 IADD3 R2, PT, PT, R3, UR44, RZ ;  /* 0x0000002c03021c10 */ /* 0x000fea000fffe0ff */
[----:B------:R-:W-:Y:S01]  /*7240*/  @P1 IMAD.IADD R2, R56, 0x1, R2 ;  /* 0x0000000138021824 */ /* 0x000fe200078e0202 */
[----:B------:R-:W-:Y:S06]  /*7250*/  @P0 BRA `(.L_x_125) ;  /* 0x00000000000c0947 */ /* 0x000fec0003800000 */
[----:B---3--:R-:W-:Y:S04]  /*7260*/  SHF.L.U32 R0, R55, 0x1f, RZ ;  /* 0x0000001f37007819 */ /* 0x008fe800000006ff */
[----:B------:R-:W3:Y:S02]  /*7270*/  SYNCS.PHASECHK.TRANS64.TRYWAIT P0, [R4+URZ+0x110], R0 ;  /* 0x00011000040075a7 */ /* 0x000ee400080011ff */
[----:B---3--:R-:W-:Y:S05]  /*7280*/  @!P0 BRA `(.L_x_126) ;  /* 0x0000002800e08947 */ /* 0x008fea0003800000 */
.L_x_125:
[----:B------:R-:W-:Y:S05]  /*7290*/  BSYNC B0 ;  /* 0x0000000000007941 */ /* 0x000fea0003800000 */
.L_x_124:
[----:B------:R-:W-:Y:S02]  /*72a0*/  ISETP.NE.AND P0, PT, R64, RZ, PT ;  /* 0x000000ff4000720c */ /* 0x000fe40003f05270 */
[----:B------:R-:W-:Y:S11]  /*72b0*/  IADD3 R61, PT, PT, R61, 0x1, RZ ;  /* 0x000000013d3d7810 */ /* 0x000ff60007ffe0ff */
[----:B------:R-:W-:Y:S05]  /*72c0*/  @P0 WARPSYNC.ALL ;  /* 0x0000000000000948 */ /* 0x000fea0003800000 */
[----:B------:R4:W1:Y:S04]  /*72d0*/  @P0 LDSM.16.M88.4 R28, [R3+UR44+0x400] ;  /* 0x0004002c031c083b */ /* 0x0008680008000200 */
[----:B------:R4:W1:Y:S02]  /*72e0*/  @P0 LDSM.16.M88.4 R36, [R2+0x400] ;  /* 0x000400000224083b */ /* 0x0008640000000200 */
.L_x_123:
[----:B------:R-:W-:Y:S05]  /*72f0*/  BSYNC B1 ;  /* 0x0000000000017941 */ /* 0x000fea0003800000 */
.L_x_122:
[----:B---3--:R-:W-:Y:S05]  /*7300*/  VIADD R0, R25, 0x20 ;  /* 0x0000002019007836 */ /* 0x008fea0000000000 */
[----:B------:R-:W-:Y:S04]  /*7310*/  SHF.R.U32.HI R0, RZ, 0x15, R0 ;  /* 0x00000015ff007819 */ /* 0x000fe80000011600 */
[----:B------:R-:W-:Y:S11]  /*7320*/  LOP3.LUT P0, RZ, R0, 0x3, R46, 0x48, !PT ;  /* 0x0000000300ff7812 */ /* 0x000ff6000780482e */
[----:B------:R-:W-:Y:S02]  /*7330*/  @!UPT UIADD3 URZ, UPT, UPT, URZ, URZ, URZ ;  /* 0x000000fffffff290 */ /* 0x000fe4000fffe0ff */
[----:B------:R-:W-:Y:S05]  /*7340*/  @!P0 BRA `(.L_x_127) ;  /* 0x0000000000408947 */ /* 0x000fea0003800000 */
[----:B------:R-:W3:Y:S01]  /*7350*/  LDCU.64 UR8, c[0x4][0x70] ;  /* 0x01000e00ff0877ac */ /* 0x000ee20008000a00 */
[----:B----4-:R-:W-:Y:S01]  /*7360*/  MOV R3, 0x0 ;  /* 0x0000000000037802 */ /* 0x010fe20000000f00 */
[----:B------:R-:W-:Y:S02]  /*7370*/  HFMA2 R12, -RZ, RZ, 0, 5.9604644775390625e-08 ;  /* 0x00000001ff0c7431 */ /* 0x000fe400000001ff */
[----:B-1----:R-:W-:Y:S02]  /*7380*/  IMAD.MOV.U32 R8, RZ, RZ, 0x192 ;  /* 0x00000192ff087424 */ /* 0x002fe400078e00ff */
[----:B------:R-:W-:Y:S01]  /*7390*/  IMAD.MOV.U32 R13, RZ, RZ, RZ ;  /* 0x000000ffff0d7224 */ /* 0x000fe200078e00ff */
[----:B------:R-:W1:Y:S01]  /*73a0*/  LDCU.64 UR6, c[0x4][0x78] ;  /* 0x01000f00ff0677ac */ /* 0x000e620008000a00 */
[----:B------:R-:W4:Y:S01]  /*73b0*/  LDC.64 R2, c[0x4][R3] ;  /* 0x0100000003027b82 */ /* 0x000f220000000a00 */
[----:B------:R-:W5:Y:S01]  /*73c0*/  LDCU.64 UR4, c[0x4][0x10] ;  /* 0x01000200ff0477ac */ /* 0x000f620008000a00 */
[----:B---3--:R-:W-:Y:S01]  /*73d0*/  MOV R5, UR9 ;  /* 0x0000000900057c02 */ /* 0x008fe20008000f00 */
[----:B------:R-:W-:Y:S01]  /*73e0*/  IMAD.U32 R4, RZ, RZ, UR8 ;  /* 0x00000008ff047e24 */ /* 0x000fe2000f8e00ff */
[----:B-1----:R-:W-:Y:S01]  /*73f0*/  MOV R7, UR7 ;  /* 0x0000000700077c02 */ /* 0x002fe20008000f00 */
[----:B------:R-:W-:Y:S01]  /*7400*/  IMAD.U32 R6, RZ, RZ, UR6 ;  /* 0x00000006ff067e24 */ /* 0x000fe2000f8e00ff */
[----:B-----5:R-:W-:Y:S01]  /*7410*/  MOV R11, UR5 ;  /* 0x00000005000b7c02 */ /* 0x020fe20008000f00 */
[----:B------:R-:W-:Y:S02]  /*7420*/  IMAD.U32 R10, RZ, RZ, UR4 ;  /* 0x00000004ff0a7e24 */ /* 0x000fe4000f8e00ff */
[----:B------:R-:W-:Y:S07]  /*7430*/  LEPC R20, `(.L_x_127) ;  /* 0x000000001014794e */ /* 0x000fee0000000000 */
[----:B--2-4-:R-:W-:Y:S05]  /*7440*/  CALL.ABS.NOINC R2 ;  /* 0x0000000002007343 */ /* 0x014fea0003c00000 */
.L_x_127:
[----:B-1--4-:R-:W-:Y:S01]  /*7450*/  SHF.L.U32 R3, R28, 0x10, RZ ;  /* 0x000000101c037819 */ /* 0x012fe200000006ff */
[----:B------:R-:W-:Y:S05]  /*7460*/  WARPSYNC.ALL ;  /* 0x0000000000007948 */ /* 0x000fea0003800000 */
[----:B------:R-:W-:Y:S01]  /*7470*/  R2UR UR4, R25 ;  /* 0x00000000190472ca */ /* 0x000fe200000e0000 */
[----:B------:R-:W1:Y:S01]  /*7480*/  S2R R65, SR_CgaCtaId ;  /* 0x0000000000417919 */ /* 0x000e620000008800 */
[C---:B------:R-:W-:Y:S01]  /*7490*/  SHF.L.U32 R20, R29.reuse, 0x10, RZ ;  /* 0x000000101d147819 */ /* 0x040fe200000006ff */
[----:B------:R-:W-:Y:S01]  /*74a0*/  BSSY.RECONVERGENT B0, `(.L_x_128) ;  /* 0x0000054000007945 */ /* 0x000fe20003800200 */
[----:B------:R-:W-:Y:S02]  /*74b0*/  LOP3.LUT R21, R29, 0xffff0000, RZ, 0xc0, !PT ;  /* 0xffff00001d157812 */ /* 0x000fe400078ec0ff */
[----:B------:R-:W-:Y:S02]  /*74c0*/  ISETP.NE.AND P6, PT, R58, RZ, PT ;  /* 0x000000ff3a00720c */ /* 0x000fe40003fc5270 */
[----:B------:R-:W-:Y:S05]  /*74d0*/  ISETP.NE.AND P0, PT, R57, RZ, PT ;  /* 0x000000ff3900720c */ /* 0x000fea0003f05270 */
[----:B------:R-:W3:Y:S02]  /*74e0*/  LDTM.16dp256bit.x4 R4, tmem[UR4+0x20] ;  /* 0x00002004000479ee */ /* 0x000ee40008120000 */
[----:B---3--:R-:W-:Y:S01]  /*74f0*/  FMUL R0, R24, R4 ;  /* 0x0000000418007220 */ /* 0x008fe20000400000 */
[----:B------:R-:W-:Y:S01]  /*7500*/  LOP3.LUT R4, R28, 0xffff0000, RZ, 0xc0, !PT ;  /* 0xffff00001c047812 */ /* 0x000fe200078ec0ff */
[C---:B------:R-:W-:Y:S01]  /*7510*/  FMUL R2, R24.reuse, R5 ;  /* 0x0000000518027220 */ /* 0x040fe20000400000 */
[C---:B------:R-:W-:Y:S01]  /*7520*/  FMUL R7, R24.reuse, R7 ;  /* 0x0000000718077220 */ /* 0x040fe20000400000 */
[C---:B------:R-:W-:Y:S01]  /*7530*/  FFMA R0, R27.reuse, R3, R0 ;  /* 0x000000031b007223 */ /* 0x040fe20000000000 */
[C---:B------:R-:W-:Y:S01]  /*7540*/  FMUL R3, R24.reuse, R6 ;  /* 0x0000000618037220 */ /* 0x040fe20000400000 */
[C---:B------:R-:W-:Y:S01]  /*7550*/  FFMA R2, R27.reuse, R4, R2 ;  /* 0x000000041b027223 */ /* 0x040fe20000000002 */
[C---:B------:R-:W-:Y:S01]  /*7560*/  FMUL R4, R24.reuse, R8 ;  /* 0x0000000818047220 */ /* 0x040fe20000400000 */
[----:B------:R-:W-:Y:S01]  /*7570*/  FMUL R8, R24, R12 ;  /* 0x0000000c18087220 */ /* 0x000fe20000400000 */
[C---:B------:R-:W-:Y:S01]  /*7580*/  FFMA R3, R27.reuse, R20, R3 ;  /* 0x000000141b037223 */ /* 0x040fe20000000003 */
[----:B------:R-:W-:Y:S01]  /*7590*/  FFMA R7, R27, R21, R7 ;  /* 0x000000151b077223 */ /* 0x000fe20000000007 */
[----:B------:R-:W-:Y:S01]  /*75a0*/  F2FP.BF16.F32.PACK_AB R32, R2, R0 ;  /* 0x000000000220723e */ /* 0x000fe200000010ff */
[----:B------:R-:W-:Y:S01]  /*75b0*/  FMUL R12, R24, R16 ;  /* 0x00000010180c7220 */ /* 0x000fe20000400000 */
[----:B------:R-:W-:Y:S01]  /*75c0*/  SHF.L.U32 R16, R30, 0x10, RZ ;  /* 0x000000101e107819 */ /* 0x000fe200000006ff */
[----:B------:R-:W-:Y:S01]  /*75d0*/  FMUL R5, R24, R9 ;  /* 0x0000000918057220 */ /* 0x000fe20000400000 */
[----:B------:R-:W-:Y:S01]  /*75e0*/  LOP3.LUT R0, R30, 0xffff0000, RZ, 0xc0, !PT ;  /* 0xffff00001e007812 */ /* 0x000fe200078ec0ff */
[C---:B------:R-:W-:Y:S01]  /*75f0*/  FMUL R6, R24.reuse, R10 ;  /* 0x0000000a18067220 */ /* 0x040fe20000400000 */
[----:B------:R-:W-:Y:S01]  /*7600*/  SHF.L.U32 R2, R31, 0x10, RZ ;  /* 0x000000101f027819 */ /* 0x000fe200000006ff */
[----:B------:R-:W-:Y:S01]  /*7610*/  FFMA R4, R27, R16, R4 ;  /* 0x000000101b047223 */ /* 0x000fe20000000004 */
[----:B------:R-:W-:Y:S01]  /*7620*/  F2FP.BF16.F32.PACK_AB R33, R7, R3 ;  /* 0x000000030721723e */ /* 0x000fe200000010ff */
[----:B------:R-:W-:Y:S01]  /*7630*/  FFMA R5, R27, R0, R5 ;  /* 0x000000001b057223 */ /* 0x000fe20000000005 */
[----:B------:R-:W-:Y:S01]  /*7640*/  LOP3.LUT R3, R31, 0xffff0000, RZ, 0xc0, !PT ;  /* 0xffff00001f037812 */ /* 0x000fe200078ec0ff */
[----:B------:R-:W-:Y:S01]  /*7650*/  FMUL R11, R24, R11 ;  /* 0x0000000b180b7220 */ /* 0x000fe20000400000 */
[C---:B------:R-:W-:Y:S01]  /*7660*/  SHF.L.U32 R0, R36.reuse, 0x10, RZ ;  /* 0x0000001024007819 */ /* 0x040fe200000006ff */
[C---:B------:R-:W-:Y:S01]  /*7670*/  FFMA R6, R27.reuse, R2, R6 ;  /* 0x000000021b067223 */ /* 0x040fe20000000006 */
[----:B------:R-:W-:Y:S01]  /*7680*/  LOP3.LUT R2, R36, 0xffff0000, RZ, 0xc0, !PT ;  /* 0xffff000024027812 */ /* 0x000fe200078ec0ff */
[----:B------:R-:W-:Y:S01]  /*7690*/  FFMA R11, R27, R3, R11 ;  /* 0x000000031b0b7223 */ /* 0x000fe2000000000b */
[----:B------:R-:W-:Y:S01]  /*76a0*/  SHF.L.U32 R3, R37, 0x10, RZ ;  /* 0x0000001025037819 */ /* 0x000fe200000006ff */
[C---:B------:R-:W-:Y:S01]  /*76b0*/  FMUL R9, R24.reuse, R13 ;  /* 0x0000000d18097220 */ /* 0x040fe20000400000 */
[----:B------:R-:W-:Y:S01]  /*76c0*/  F2FP.BF16.F32.PACK_AB R34, R5, R4 ;  /* 0x000000040522723e */ /* 0x000fe200000010ff */
[----:B------:R-:W-:Y:S01]  /*76d0*/  FMUL R10, R24, R14 ;  /* 0x0000000e180a7220 */ /* 0x000fe20000400000 */
[----:B------:R-:W-:Y:S01]  /*76e0*/  SHF.L.U32 R4, R39, 0x10, RZ ;  /* 0x0000001027047819 */ /* 0x000fe200000006ff */
[----:B------:R-:W-:Y:S01]  /*76f0*/  FFMA R8, R27, R0, R8 ;  /* 0x000000001b087223 */ /* 0x000fe20000000008 */
[----:B------:R-:W-:Y:S01]  /*7700*/  LOP3.LUT R0, R37, 0xffff0000, RZ, 0xc0, !PT ;  /* 0xffff000025007812 */ /* 0x000fe200078ec0ff */
[C---:B------:R-:W-:Y:S01]  /*7710*/  FFMA R9, R27.reuse, R2, R9 ;  /* 0x000000021b097223 */ /* 0x040fe20000000009 */
[C---:B------:R-:W-:Y:S01]  /*7720*/  SHF.L.U32 R2, R38.reuse, 0x10, RZ ;  /* 0x0000001026027819 */ /* 0x040fe200000006ff */
[----:B------:R-:W-:Y:S01]  /*7730*/  FFMA R10, R27, R3, R10 ;  /* 0x000000031b0a7223 */ /* 0x000fe2000000000a */
[----:B------:R-:W-:Y:S01]  /*7740*/  LOP3.LUT R3, R38, 0xffff0000, RZ, 0xc0, !PT ;  /* 0xffff000026037812 */ /* 0x000fe200078ec0ff */
[C---:B------:R-:W-:Y:S01]  /*7750*/  FMUL R15, R24.reuse, R15 ;  /* 0x0000000f180f7220 */ /* 0x040fe20000400000 */
[----:B------:R-:W-:Y:S01]  /*7760*/  LOP3.LUT R5, R39, 0xffff0000, RZ, 0xc0, !PT ;  /* 0xffff000027057812 */ /* 0x000fe200078ec0ff */
[C---:B------:R-:W-:Y:S01]  /*7770*/  FMUL R13, R24.reuse, R17 ;  /* 0x00000011180d7220 */ /* 0x040fe20000400000 */
[----:B------:R-:W-:Y:S01]  /*7780*/  F2FP.BF16.F32.PACK_AB R35, R11, R6 ;  /* 0x000000060b23723e */ /* 0x000fe200000010ff */
[C---:B------:R-:W-:Y:S01]  /*7790*/  FMUL R14, R24.reuse, R18 ;  /* 0x00000012180e7220 */ /* 0x040fe20000400000 */
[C---:B------:R-:W-:Y:S01]  /*77a0*/  FFMA R15, R27.reuse, R0, R15 ;  /* 0x000000001b0f7223 */ /* 0x040fe2000000000f */
[----:B------:R-:W-:Y:S01]  /*77b0*/  FMUL R19, R24, R19 ;  /* 0x0000001318137220 */ /* 0x000fe20000400000 */
[----:B------:R-:W-:Y:S01]  /*77c0*/  FFMA R12, R27, R2, R12 ;  /* 0x000000021b0c7223 */ /* 0x000fe2000000000c */
[----:B------:R3:W-:Y:S01]  /*77d0*/  STSM.16.M88.4 [R60+0x1400], R32 ;  /* 0x001400203c007844 */ /* 0x0007e20000000200 */
[----:B------:R-:W-:Y:S01]  /*77e0*/  F2FP.BF16.F32.PACK_AB R8, R9, R8 ;  /* 0x000000080908723e */ /* 0x000fe200000010ff */
[----:B------:R-:W-:Y:S01]  /*77f0*/  FFMA R13, R27, R3, R13 ;  /* 0x000000031b0d7223 */ /* 0x000fe2000000000d */
[----:B------:R-:W-:Y:S01]  /*7800*/  F2FP.BF16.F32.PACK_AB R9, R15, R10 ;  /* 0x0000000a0f09723e */ /* 0x000fe200000010ff */
[C---:B------:R-:W-:Y:S01]  /*7810*/  FFMA R14, R27.reuse, R4, R14 ;  /* 0x000000041b0e7223 */ /* 0x040fe2000000000e */
[----:B------:R-:W-:Y:S01]  /*7820*/  FFMA R19, R27, R5, R19 ;  /* 0x000000051b137223 */ /* 0x000fe20000000013 */
[----:B------:R-:W-:Y:S02]  /*7830*/  MOV R0, UR46 ;  /* 0x0000002e00007c02 */ /* 0x000fe40008000f00 */
[----:B------:R-:W-:Y:S02]  /*7840*/  F2FP.BF16.F32.PACK_AB R10, R13, R12 ;  /* 0x0000000c0d0a723e */ /* 0x000fe400000010ff */
[----:B------:R-:W-:Y:S02]  /*7850*/  F2FP.BF16.F32.PACK_AB R11, R19, R14 ;  /* 0x0000000e130b723e */ /* 0x000fe400000010ff */
[----:B------:R-:W-:Y:S02]  /*7860*/  @P6 LEA R0, R0, UR44, 0x3 ;  /* 0x0000002c00006c11 */ /* 0x000fe4000f8e18ff */
[----:B------:R-:W-:Y:S01]  /*7870*/  LEA R2, R61, UR44, 0x3 ;  /* 0x0000002c3d027c11 */ /* 0x000fe2000f8e18ff */
[----:B------:R3:W-:Y:S01]  /*7880*/  STSM.16.M88.4 [R59+0x1400], R8 ;  /* 0x001400083b007844 */ /* 0x0007e20000000200 */
[----:B------:R-:W-:Y:S02]  /*7890*/  @P6 IADD3 R0, PT, PT, R0, 0x130, RZ ;  /* 0x0000013000006810 */ /* 0x000fe40007ffe0ff */
[----:B------:R-:W-:Y:S01]  /*78a0*/  @P6 SHF.L.U32 R3, R55, 0x1f, RZ ;  /* 0x0000001f37036819 */ /* 0x000fe200000006ff */
[----:B------:R-:W-:Y:S01]  /*78b0*/  @!PT LDS RZ, [RZ] ;  /* 0x00000000fffff984 */ /* 0x000fe20000000800 */
[----:B------:R-:W-:Y:S01]  /*78c0*/  @!PT LDS RZ, [RZ] ;  /* 0x00000000fffff984 */ /* 0x000fe20000000800 */
[----:B------:R-:W-:Y:S01]  /*78d0*/  @!PT LDS RZ, [RZ] ;  /* 0x00000000fffff984 */ /* 0x000fe20000000800 */
[----:B------:R-:W-:Y:S01]  /*78e0*/  @!PT LDS RZ, [RZ] ;  /* 0x00000000fffff984 */ /* 0x000fe20000000800 */
[----:B------:R4:W-:Y:S06]  /*78f0*/  MEMBAR.ALL.CTA ;  /* 0x0000000000007992 */ /* 0x0009ec0000008000 */
[----:B----4-:R-:W4:Y:S01]  /*7900*/  FENCE.VIEW.ASYNC.S ;  /* 0x00000000000073c6 */ /* 0x010f220000000000 */
[----:B-1----:R-:W-:Y:S01]  /*7910*/  @P6 PRMT R0, R65, 0x654, R0 ;  /* 0x0000065441006816 */ /* 0x002fe20000000000 */
[----:B----4-:R-:W-:Y:S06]  /*7920*/  BAR.SYNC.DEFER_BLOCKING 0x1, 0x80 ;  /* 0x0042000000007b1d */ /* 0x010fec0000010000 */
[----:B------:R-:W-:Y:S05]  /*7930*/  @P0 BRA `(.L_x_129) ;  /* 0x0000000000280947 */ /* 0x000fea0003800000 */
[----:B------:R-:W1:Y:S01]  /*7940*/  LDCU.64 UR6, c[0x0][0x348] ;  /* 0x00006900ff0677ac */ /* 0x000e620008000a00 */
[----:B------:R-:W-:Y:S02]  /*7950*/  UIADD3 UR9, UPT, UPT, UR49, 0x20, URZ ;  /* 0x0000002031097890 */ /* 0x000fe4000fffe0ff */
[----:B------:R-:W-:Y:S01]  /*7960*/  UIADD3 UR8, UPT, UPT, UR44, 0x1400, URZ ;  /* 0x000014002c087890 */ /* 0x000fe2000fffe0ff */
[----:B------:R-:W-:Y:S01]  /*7970*/  UMOV UR10, UR50 ;  /* 0x00000032000a7c82 */ /* 0x000fe20008000000 */
[----:B------:R-:W-:Y:S01]  /*7980*/  UMOV UR11, UR36 ;  /* 0x00000024000b7c82 */ /* 0x000fe20008000000 */
[----:B-1----:R-:W-:Y:S04]  /*7990*/  UIADD3 UR4, UP0, UPT, UR6, 0x680, URZ ;  /* 0x0000068006047890 */ /* 0x002fe8000ff1e0ff */
[----:B------:R-:W-:Y:S09]  /*79a0*/  UIADD3.X UR5, UPT, UPT, URZ, UR7, URZ, UP0, !UPT ;  /* 0x00000007ff057290 */ /* 0x000ff200087fe4ff */
[----:B------:R1:W-:Y:S01]  /*79b0*/  UTMASTG.3D [UR8], [UR4] ;  /* 0x00000008040073b5 */ /* 0x0003e20008010000 */
[----:B------:R0:W-:Y:S01]  /*79c0*/  UTMACMDFLUSH ;  /* 0x00000000000079b7 */ /* 0x0001e20000000000 */
[----:B-1----:R-:W-:Y:S04]  /*79d0*/  DEPBAR.LE SB0, 0x1 ;  /* 0x000080400000791a */ /* 0x002fe80000000000 */
.L_x_129:
[----:B------:R-:W-:Y:S05]  /*79e0*/  BSYNC.RECONVERGENT B0 ;  /* 0x0000000000007941 */ /* 0x000fea0003800200 */
.L_x_128:
[----:B------:R-:W-:Y:S01]  /*79f0*/  BAR.SYNC.DEFER_BLOCKING 0x1, 0x80 ;  /* 0x0042000000007b1d */ /* 0x000fe20000010000 */
[----:B------:R-:W-:Y:S04]  /*7a00*/  UIADD3 UR4, UPT, UPT, UR46, 0x1, URZ ;  /* 0x000000012e047890 */ /* 0x000fe8000fffe0ff */
[----:B------:R-:W-:Y:S04]  /*7a10*/  UISETP.NE.AND UP0, UPT, UR4, 0x4, UPT ;  /* 0x000000040400788c */ /* 0x000fe8000bf05270 */
[----:B------:R-:W-:Y:S01]  /*7a20*/  USEL UR45, UR4, URZ, UP0 ;  /* 0x000000ff042d7287 */ /* 0x000fe20008000000 */
[----:B------:R1:W-:Y:S01]  /*7a30*/  @P6 SYNCS.ARRIVE.TRANS64.RED.A1T0 RZ, [R0+URZ], RZ ;  /* 0x000000ff00ff69a7 */ /* 0x0003e200081004ff */
[----:B------:R-:W-:Y:S01]  /*7a40*/  BSSY B1, `(.L_x_130) ;  /* 0x0000014000017945 */ /* 0x000fe20003800000 */
[----:B------:R-:W4:Y:S02]  /*7a50*/  @P6 SYNCS.PHASECHK.TRANS64.TRYWAIT P0, [R2+URZ+0x110], R3 ;  /* 0x00011003020065a7 */ /* 0x000f2400080011ff */
[----:B----4-:R-:W-:Y:S01]  /*7a60*/  @P6 SEL R63, RZ, 0x1, !P0 ;  /* 0x00000001ff3f6807 */ /* 0x010fe20004000000 */
[----:B-1----:R-:W-:Y:S06]  /*7a70*/  @!P6 BRA `(.L_x_131) ;  /* 0x000000000040e947 */ /* 0x002fec0003800000 */
[----:B------:R-:W-:Y:S01]  /*7a80*/  ISETP.NE.AND P1, PT, R64, RZ, PT ;  /* 0x000000ff4000720c */ /* 0x000fe20003f25270 */
[----:B------:R-:W-:Y:S01]  /*7a90*/  BSSY B0, `(.L_x_132) ;  /* 0x0000009000007945 */ /* 0x000fe20003800000 */
[----:B------:R-:W-:Y:S11]  /*7aa0*/  ISETP.NE.AND P0, PT, R63, RZ, PT ;  /* 0x000000ff3f00720c */ /* 0x000ff60003f05270 */
[----:B------:R-:W-:Y:S05]  /*7ab0*/  @P1 IMAD R3, R61, 0x1000, R62 ;  /* 0x000010003d031824 */ /* 0x000fea00078e023e */
[----:B------:R-:W-:Y:S05]  /*7ac0*/  @P1 IADD3 R0, PT, PT, R3, UR44, RZ ;  /* 0x0000002c03001c10 */ /* 0x000fea000fffe0ff */
[----:B------:R-:W-:Y:S01]  /*7ad0*/  @P1 IMAD.IADD R0, R56, 0x1, R0 ;  /* 0x0000000138001824 */ /* 0x000fe200078e0200 */
[----:B------:R-:W-:Y:S06]  /*7ae0*/  @P0 BRA `(.L_x_133) ;  /* 0x00000000000c0947 */ /* 0x000fec0003800000 */
[----:B------:R-:W-:Y:S04]  /*7af0*/  SHF.L.U32 R4, R55, 0x1f, RZ ;  /* 0x0000001f37047819 */ /* 0x000fe800000006ff */
[----:B------:R-:W1:Y:S02]  /*7b00*/  SYNCS.PHASECHK.TRANS64.TRYWAIT P0, [R2+URZ+0x110], R4 ;  /* 0x00011004020075a7 */ /* 0x000e6400080011ff */
[----:B-1----:R-:W-:Y:S05]  /*7b10*/  @!P0 BRA `(.L_x_134) ;  /* 0x0000002000d08947 */ /* 0x002fea0003800000 */
.L_x_133:
[----:B------:R-:W-:Y:S05]  /*7b20*/  BSYNC B0 ;  /* 0x0000000000007941 */ /* 0x000fea0003800000 */
.L_x_132:
[----:B------:R-:W-:Y:S02]  /*7b30*/  ISETP.NE.AND P0, PT, R64, RZ, PT ;  /* 0x000000ff4000720c */ /* 0x000fe40003f05270 */
[----:B------:R-:W-:Y:S11]  /*7b40*/  IADD3 R61, PT, PT, R61, 0x1, RZ ;  /* 0x000000013d3d7810 */ /* 0x000ff60007ffe0ff */
[----:B------:R-:W-:Y:S05]  /*7b50*/  @P0 WARPSYNC.ALL ;  /* 0x0000000000000948 */ /* 0x000fea0003800000 */
[----:B------:R4:W1:Y:S04]  /*7b60*/  @P0 LDSM.16.M88.4 R28, [R3+UR44+0x400] ;  /* 0x0004002c031c083b */ /* 0x0008680008000200 */
[----:B------:R4:W1:Y:S02]  /*7b70*/  @P0 LDSM.16.M88.4 R36, [R0+0x400] ;  /* 0x000400000024083b */ /* 0x0008640000000200 */
.L_x_131:
[----:B------:R-:W-:Y:S05]  /*7b80*/  BSYNC B1 ;  /* 0x0000000000017941 */ /* 0x000fea0003800000 */
.L_x_130:
[----:B----4-:R-:W-:Y:S05]  /*7b90*/  VIADD R0, R25, 0x40 ;  /* 0x0000004019007836 */ /* 0x010fea0000000000 */
[----:B------:R-:W-:Y:S04]  /*7ba0*/  SHF.R.U32.HI R0, RZ, 0x15, R0 ;  /* 0x00000015ff007819 */ /* 0x000fe80000011600 */
[----:B------:R-:W-:Y:S11]  /*7bb0*/  LOP3.LUT P0, RZ, R0, 0x3, R46, 0x48, !PT ;  /* 0x0000000300ff7812 */ /* 0x000ff6000780482e */
[----:B------:R-:W-:Y:S02]  /*7bc0*/  @!UPT UIADD3 URZ, UPT, UPT, URZ, URZ, URZ ;  /* 0x000000fffffff290 */ /* 0x000fe4000fffe0ff */
[----:B------:R-:W-:Y:S05]  /*7bd0*/  @!P0 BRA `(.L_x_135) ;  /* 0x0000000000408947 */ /* 0x000fea0003800000 */
[----:B------:R-:W4:Y:S01]  /*7be0*/  LDCU.64 UR8, c[0x4][0x70] ;  /* 0x01000e00ff0877ac */ /* 0x000f220008000a00 */
[----:B------:R-:W-:Y:S01]  /*7bf0*/  MOV R3, 0x0 ;  /* 0x0000000000037802 */ /* 0x000fe20000000f00 */
[----:B------:R-:W-:Y:S02]  /*7c00*/  HFMA2 R12, -RZ, RZ, 0, 5.9604644775390625e-08 ;  /* 0x00000001ff0c7431 */ /* 0x000fe400000001ff */
[----:B---3--:R-:W-:Y:S02]  /*7c10*/  IMAD.MOV.U32 R8, RZ, RZ, 0x192 ;  /* 0x00000192ff087424 */ /* 0x008fe400078e00ff */
[----:B------:R-:W-:Y:S01]  /*7c20*/  IMAD.MOV.U32 R13, RZ, RZ, RZ ;  /* 0x000000ffff0d7224 */ /* 0x000fe200078e00ff */
[----:B------:R-:W3:Y:S01]  /*7c30*/  LDCU.64 UR6, c[0x4][0x78] ;  /* 0x01000f00ff0677ac */ /* 0x000ee20008000a00 */
[----:B-1----:R-:W1:Y:S01]  /*7c40*/  LDC.64 R2, c[0x4][R3] ;  /* 0x0100000003027b82 */ /* 0x002e620000000a00 */
[----:B------:R-:W5:Y:S01]  /*7c50*/  LDCU.64 UR4, c[0x4][0x10] ;  /* 0x01000200ff0477ac */ /* 0x000f620008000a00 */
[----:B----4-:R-:W-:Y:S01]  /*7c60*/  MOV R5, UR9 ;  /* 0x0000000900057c02 */ /* 0x010fe20008000f00 */
[----:B------:R-:W-:Y:S01]  /*7c70*/  IMAD.U32 R4, RZ, RZ, UR8 ;  /* 0x00000008ff047e24 */ /* 0x000fe2000f8e00ff */
[----:B---3--:R-:W-:Y:S01]  /*7c80*/  MOV R7, UR7 ;  /* 0x0000000700077c02 */ /* 0x008fe20008000f00 */
[----:B------:R-:W-:Y:S01]  /*7c90*/  IMAD.U32 R6, RZ, RZ, UR6 ;  /* 0x00000006ff067e24 */ /* 0x000fe2000f8e00ff */
[----:B-----5:R-:W-:Y:S01]  /*7ca0*/  MOV R11, UR5 ;  /* 0x00000005000b7c02 */ /* 0x020fe20008000f00 */
[----:B------:R-:W-:Y:S02]  /*7cb0*/  IMAD.U32 R10, RZ, RZ, UR4 ;  /* 0x00000004ff0a7e24 */ /* 0x000fe4000f8e00ff */
[----:B------:R-:W-:Y:S07]  /*7cc0*/  LEPC R20, `(.L_x_135) ;  /* 0x000000001014794e */ /* 0x000fee0000000000 */
[----:B-12---:R-:W-:Y:S05]  /*7cd0*/  CALL.ABS.NOINC R2 ;  /* 0x0000000002007343 */ /* 0x006fea0003c00000 */
.L_x_135:
[----:B-1----:R-:W-:Y:S01]  /*7ce0*/  SHF.L.U32 R3, R28, 0x10, RZ ;  /* 0x000000101c037819 */ /* 0x002fe200000006ff */
[----:B------:R-:W-:Y:S05]  /*7cf0*/  WARPSYNC.ALL ;  /* 0x0000000000007948 */ /* 0x000fea0003800000 */
[----:B------:R-:W-:Y:S01]  /*7d00*/  R2UR UR4, R25 ;  /* 0x00000000190472ca */ /* 0x000fe200000e0000 */
[----:B------:R-:W-:Y:S01]  /*7d10*/  BSSY.RECONVERGENT B0, `(.L_x_136) ;  /* 0x0000055000007945 */ /* 0x000fe20003800200 */
[C---:B------:R-:W-:Y:S02]  /*7d20*/  SHF.L.U32 R20, R29.reuse, 0x10, RZ ;  /* 0x000000101d147819 */ /* 0x040fe400000006ff */
[----:B------:R-:W-:Y:S02]  /*7d30*/  LOP3.LUT R21, R29, 0xffff0000, RZ, 0xc0, !PT ;  /* 0xffff00001d157812 */ /* 0x000fe400078ec0ff */
[----:B------:R-:W-:Y:S02]  /*7d40*/  ISETP.NE.AND P6, PT, R58, RZ, PT ;  /* 0x000000ff3a00720c */ /* 0x000fe40003fc5270 */
[----:B------:R-:W-:Y:S05]  /*7d50*/  ISETP.NE.AND P0, PT, R57, RZ, PT ;  /* 0x000000ff3900720c */ /* 0x000fea0003f05270 */
[----:B---3--:R-:W1:Y:S02]  /*7d60*/  LDTM.16dp256bit.x4 R4, tmem[UR4+0x40] ;  /* 0x00004004000479ee */ /* 0x008e640008120000 */
[----:B-1----:R-:W-:Y:S01]  /*7d70*/  FMUL R0, R24, R4 ;  /* 0x0000000418007220 */ /* 0x002fe20000400000 */
[----:B------:R-:W-:Y:S01]  /*7d80*/  LOP3.LUT R4, R28, 0xffff0000, RZ, 0xc0, !PT ;  /* 0xffff00001c047812 */ /* 0x000fe200078ec0ff */
[C---:B------:R-:W-:Y:S01]  /*7d90*/  FMUL R2, R24.reuse, R5 ;  /* 0x0000000518027220 */ /* 0x040fe20000400000 */
        /* <DEDUP_REMOVED lines=26> */
[----:B------:R-:W-:Y:S01]  /*7f40*/  FMUL R10, R24, R14 ;  /* 0x0000000e180a7220 */ /* 0x000fe20000400000 */
[----:B------:R-:W-:Y:S01]  /*7f50*/  SHF.L.U32 R4, R39, 0x10, RZ ;  /* 0x0000001027047819 */ /* 0x000fe200000006ff */
[----:B------:R-:W-:Y:S01]  /*7f60*/  FFMA R11, R27, R16, R11 ;  /* 0x000000101b0b7223 */ /* 0x000fe2000000000b */
[----:B------:R-:W-:Y:S01]  /*7f70*/  LOP3.LUT R5, R39, 0xffff0000, RZ, 0xc0, !PT ;  /* 0xffff000027057812 */ /* 0x000fe200078ec0ff */
[----:B------:R-:W-:Y:S01]  /*7f80*/  FFMA R8, R27, R0, R8 ;  /* 0x000000001b087223 */ /* 0x000fe20000000008 */
[----:B------:R-:W-:Y:S01]  /*7f90*/  LOP3.LUT R0, R37, 0xffff0000, RZ, 0xc0, !PT ;  /* 0xffff000025007812 */ /* 0x000fe200078ec0ff */
[C---:B------:R-:W-:Y:S01]  /*7fa0*/  FFMA R9, R27.reuse, R2, R9 ;  /* 0x000000021b097223 */ /* 0x040fe20000000009 */
[C---:B------:R-:W-:Y:S01]  /*7fb0*/  SHF.L.U32 R2, R38.reuse, 0x10, RZ ;  /* 0x0000001026027819 */ /* 0x040fe200000006ff */
[----:B------:R-:W-:Y:S01]  /*7fc0*/  FFMA R10, R27, R3, R10 ;  /* 0x000000031b0a7223 */ /* 0x000fe2000000000a */
[----:B------:R-:W-:Y:S01]  /*7fd0*/  LOP3.LUT R3, R38, 0xffff0000, RZ, 0xc0, !PT ;  /* 0xffff000026037812 */ /* 0x000fe200078ec0ff */
[C---:B------:R-:W-:Y:S01]  /*7fe0*/  FMUL R15, R24.reuse, R15 ;  /* 0x0000000f180f7220 */ /* 0x040fe20000400000 */
[----:B------:R-:W-:Y:S01]  /*7ff0*/  F2FP.BF16.F32.PACK_AB R35, R11, R6 ;  /* 0x000000060b23723e */ /* 0x000fe200000010ff */
[C---:B------:R-:W-:Y:S01]  /*8000*/  FMUL R13, R24.reuse, R17 ;  /* 0x00000011180d7220 */ /* 0x040fe20000400000 */
[C---:B------:R-:W-:Y:S01]  /*8010*/  FMUL R14, R24.reuse, R18 ;  /* 0x00000012180e7220 */ /* 0x040fe20000400000 */
[----:B------:R-:W-:Y:S01]  /*8020*/  FFMA R15, R27, R0, R15 ;  /* 0x000000001b0f7223 */ /* 0x000fe2000000000f */
[----:B------:R-:W-:Y:S01]  /*8030*/  FMUL R19, R24, R19 ;  /* 0x0000001318137220 */ /* 0x000fe20000400000 */
[----:B------:R1:W-:Y:S01]  /*8040*/  STSM.16.M88.4 [R60+0x2400], R32 ;  /* 0x002400203c007844 */ /* 0x0003e20000000200 */
[----:B------:R-:W-:Y:S01]  /*8050*/  F2FP.BF16.F32.PACK_AB R8, R9, R8 ;  /* 0x000000080908723e */ /* 0x000fe200000010ff */
[----:B------:R-:W-:Y:S01]  /*8060*/  FFMA R12, R27, R2, R12 ;  /* 0x000000021b0c7223 */ /* 0x000fe2000000000c */
[----:B------:R-:W-:Y:S01]  /*8070*/  F2FP.BF16.F32.PACK_AB R9, R15, R10 ;  /* 0x0000000a0f09723e */ /* 0x000fe200000010ff */
[C---:B------:R-:W-:Y:S01]  /*8080*/  FFMA R13, R27.reuse, R3, R13 ;  /* 0x000000031b0d7223 */ /* 0x040fe2000000000d */
        /* <DEDUP_REMOVED lines=15> */
[----:B---3--:R-:W3:Y:S01]  /*8180*/  FENCE.VIEW.ASYNC.S ;  /* 0x00000000000073c6 */ /* 0x008ee20000000000 */
[----:B------:R-:W-:Y:S01]  /*8190*/  @P6 PRMT R0, R65, 0x654, R0 ;  /* 0x0000065441006816 */ /* 0x000fe20000000000 */
[----:B---3--:R-:W-:Y:S06]  /*81a0*/  BAR.SYNC.DEFER_BLOCKING 0x1, 0x80 ;  /* 0x0042000000007b1d */ /* 0x008fec0000010000 */
[----:B------:R-:W-:Y:S05]  /*81b0*/  @P0 BRA `(.L_x_137) ;  /* 0x0000000000280947 */ /* 0x000fea0003800000 */
[----:B------:R-:W3:Y:S01]  /*81c0*/  LDCU.64 UR6, c[0x0][0x348] ;  /* 0x00006900ff0677ac */ /* 0x000ee20008000a00 */
[----:B------:R-:W-:Y:S02]  /*81d0*/  UIADD3 UR9, UPT, UPT, UR49, 0x40, URZ ;  /* 0x0000004031097890 */ /* 0x000fe4000fffe0ff */
[----:B------:R-:W-:Y:S01]  /*81e0*/  UIADD3 UR8, UPT, UPT, UR44, 0x2400, URZ ;  /* 0x000024002c087890 */ /* 0x000fe2000fffe0ff */
[----:B------:R-:W-:Y:S01]  /*81f0*/  UMOV UR10, UR50 ;  /* 0x00000032000a7c82 */ /* 0x000fe20008000000 */
[----:B------:R-:W-:Y:S01]  /*8200*/  UMOV UR11, UR36 ;  /* 0x00000024000b7c82 */ /* 0x000fe20008000000 */
[----:B---3--:R-:W-:Y:S04]  /*8210*/  UIADD3 UR4, UP0, UPT, UR6, 0x680, URZ ;  /* 0x0000068006047890 */ /* 0x008fe8000ff1e0ff */
[----:B------:R-:W-:Y:S09]  /*8220*/  UIADD3.X UR5, UPT, UPT, URZ, UR7, URZ, UP0, !UPT ;  /* 0x00000007ff057290 */ /* 0x000ff200087fe4ff */
[----:B------:R3:W-:Y:S01]  /*8230*/  UTMASTG.3D [UR8], [UR4] ;  /* 0x00000008040073b5 */ /* 0x0007e20008010000 */
[----:B------:R0:W-:Y:S01]  /*8240*/  UTMACMDFLUSH ;  /* 0x00000000000079b7 */ /* 0x0001e20000000000 */
[----:B---3--:R-:W-:Y:S04]  /*8250*/  DEPBAR.LE SB0, 0x1 ;  /* 0x000080400000791a */ /* 0x008fe80000000000 */
.L_x_137:
[----:B------:R-:W-:Y:S05]  /*8260*/  BSYNC.RECONVERGENT B0 ;  /* 0x0000000000007941 */ /* 0x000fea0003800200 */
.L_x_136:
        /* <DEDUP_REMOVED lines=8> */
[----:B---3--:R-:W-:Y:S06]  /*82f0*/  @!P6 BRA `(.L_x_139) ;  /* 0x000000000040e947 */ /* 0x008fec0003800000 */
        /* <DEDUP_REMOVED lines=8> */
[----:B------:R-:W3:Y:S02]  /*8380*/  SYNCS.PHASECHK.TRANS64.TRYWAIT P0, [R3+URZ+0x110], R0 ;  /* 0x00011000030075a7 */ /* 0x000ee400080011ff */
[----:B---3--:R-:W-:Y:S05]  /*8390*/  @!P0 BRA `(.L_x_142) ;  /* 0x0000001800c48947 */ /* 0x008fea0003800000 */
.L_x_141:
[----:B------:R-:W-:Y:S05]  /*83a0*/  BSYNC B0 ;  /* 0x0000000000007941 */ /* 0x000fea0003800000 */
.L_x_140:
[----:B------:R-:W-:Y:S11]  /*83b0*/  ISETP.NE.AND P0, PT, R64, RZ, PT ;  /* 0x000000ff4000720c */ /* 0x000ff60003f05270 */
[----:B------:R-:W-:Y:S02]  /*83c0*/  @!UPT UIADD3 URZ, UPT, UPT, URZ, URZ, URZ ;  /* 0x000000fffffff290 */ /* 0x000fe4000fffe0ff */
[----:B------:R-:W-:Y:S05]  /*83d0*/  @P0 WARPSYNC.ALL ;  /* 0x0000000000000948 */ /* 0x000fea0003800000 */
[----:B------:R4:W1:Y:S04]  /*83e0*/  @P0 LDSM.16.M88.4 R28, [R61+UR44+0x400] ;  /* 0x0004002c3d1c083b */ /* 0x0008680008000200 */
[----:B------:R4:W1:Y:S02]  /*83f0*/  @P0 LDSM.16.M88.4 R36, [R2+0x400] ;  /* 0x000400000224083b */ /* 0x0008640000000200 */
.L_x_139:
[----:B------:R-:W-:Y:S05]  /*8400*/  BSYNC B1 ;  /* 0x0000000000017941 */ /* 0x000fea0003800000 */
.L_x_138:
[----:B---3--:R-:W-:Y:S05]  /*8410*/  VIADD R0, R25, 0x60 ;  /* 0x0000006019007836 */ /* 0x008fea0000000000 */
[----:B------:R-:W-:Y:S04]  /*8420*/  SHF.R.U32.HI R0, RZ, 0x15, R0 ;  /* 0x00000015ff007819 */ /* 0x000fe80000011600 */
[----:B------:R-:W-:Y:S11]  /*8430*/  LOP3.LUT P0, RZ, R0, 0x3, R46, 0x48, !PT ;  /* 0x0000000300ff7812 */ /* 0x000ff6000780482e */
[----:B------:R-:W-:Y:S02]  /*8440*/  @!UPT UIADD3 URZ, UPT, UPT, URZ, URZ, URZ ;  /* 0x000000fffffff290 */ /* 0x000fe4000fffe0ff */
[----:B------:R-:W-:Y:S05]  /*8450*/  @!P0 BRA `(.L_x_143) ;  /* 0x0000000000408947 */ /* 0x000fea0003800000 */
[----:B------:R-:W3:Y:S01]  /*8460*/  LDCU.64 UR8, c[0x4][0x70] ;  /* 0x01000e00ff0877ac */ /* 0x000ee20008000a00 */
[----:B------:R-:W-:Y:S01]  /*8470*/  MOV R3, 0x0 ;  /* 0x0000000000037802 */ /* 0x000fe20000000f00 */
[----:B------:R-:W-:Y:S02]  /*8480*/  HFMA2 R12, -RZ, RZ, 0, 5.9604644775390625e-08 ;  /* 0x00000001ff0c7431 */ /* 0x000fe400000001ff */
[----:B-1----:R-:W-:Y:S02]  /*8490*/  IMAD.MOV.U32 R8, RZ, RZ, 0x192 ;  /* 0x00000192ff087424 */ /* 0x002fe400078e00ff */
[----:B------:R-:W-:Y:S01]  /*84a0*/  IMAD.MOV.U32 R13, RZ, RZ, RZ ;  /* 0x000000ffff0d7224 */ /* 0x000fe200078e00ff */
[----:B------:R-:W1:Y:S01]  /*84b0*/  LDCU.64 UR6, c[0x4][0x78] ;  /* 0x01000f00ff0677ac */ /* 0x000e620008000a00 */
[----:B----4-:R-:W4:Y:S01]  /*84c0*/  LDC.64 R2, c[0x4][R3] ;  /* 0x0100000003027b82 */ /* 0x010f220000000a00 */
        /* <DEDUP_REMOVED lines=9> */
.L_x_143:
[----:B------:R-:W-:Y:S01]  /*8560*/  ISETP.NE.AND P0, PT, R57, RZ, PT ;  /* 0x000000ff3900720c */ /* 0x000fe20003f05270 */
[----:B------:R-:W-:Y:S05]  /*8570*/  WARPSYNC.ALL ;  /* 0x0000000000007948 */ /* 0x000fea0003800000 */
[----:B------:R-:W-:Y:S01]  /*8580*/  R2UR UR4, R25 ;  /* 0x00000000190472ca */ /* 0x000fe200000e0000 */
[----:B------:R-:W3:Y:S01]  /*8590*/  S2UR UR5, SR_CgaCtaId ;  /* 0x00000000000579c3 */ /* 0x000ee20000008800 */
[C---:B-1----:R-:W-:Y:S01]  /*85a0*/  SHF.L.U32 R0, R28.reuse, 0x10, RZ ;  /* 0x000000101c007819 */ /* 0x042fe200000006ff */
[----:B------:R-:W-:Y:S01]  /*85b0*/  BSSY.RECONVERGENT B0, `(.L_x_144) ;  /* 0x0000052000007945 */ /* 0x000fe20003800200 */
[----:B----4-:R-:W-:Y:S02]  /*85c0*/  LOP3.LUT R2, R28, 0xffff0000, RZ, 0xc0, !PT ;  /* 0xffff00001c027812 */ /* 0x010fe400078ec0ff */
[C---:B------:R-:W-:Y:S02]  /*85d0*/  SHF.L.U32 R3, R29.reuse, 0x10, RZ ;  /* 0x000000101d037819 */ /* 0x040fe400000006ff */
[----:B------:R-:W-:Y:S02]  /*85e0*/  LOP3.LUT R20, R29, 0xffff0000, RZ, 0xc0, !PT ;  /* 0xffff00001d147812 */ /* 0x000fe400078ec0ff */
[C---:B------:R-:W-:Y:S02]  /*85f0*/  SHF.L.U32 R21, R30.reuse, 0x10, RZ ;  /* 0x000000101e157819 */ /* 0x040fe400000006ff */
[----:B------:R-:W-:Y:S01]  /*8600*/  LOP3.LUT R25, R30, 0xffff0000, RZ, 0xc0, !PT ;  /* 0xffff00001e197812 */ /* 0x000fe200078ec0ff */
[----:B------:R-:W1:Y:S01]  /*8610*/  LDTM.16dp256bit.x4 R4, tmem[UR4+0x60] ;  /* 0x00006004000479ee */ /* 0x000e620008120000 */
[----:B------:R-:W-:Y:S01]  /*8620*/  R2UR UR4, R26 ;  /* 0x000000001a0472ca */ /* 0x000fe200000e0000 */
[----:B------:R-:W-:Y:S01]  /*8630*/  NOP ;  /* 0x0000000000007918 */ /* 0x000fe20000000000 */
[C---:B------:R-:W-:Y:S02]  /*8640*/  SHF.L.U32 R26, R31.reuse, 0x10, RZ ;  /* 0x000000101f1a7819 */ /* 0x040fe400000006ff */
[----:B------:R-:W-:Y:S02]  /*8650*/  LOP3.LUT R28, R31, 0xffff0000, RZ, 0xc0, !PT ;  /* 0xffff00001f1c7812 */ /* 0x000fe400078ec0ff */
[C---:B------:R-:W-:Y:S02]  /*8660*/  SHF.L.U32 R29, R36.reuse, 0x10, RZ ;  /* 0x00000010241d7819 */ /* 0x040fe400000006ff */
[----:B------:R-:W-:Y:S02]  /*8670*/  LOP3.LUT R30, R36, 0xffff0000, RZ, 0xc0, !PT ;  /* 0xffff0000241e7812 */ /* 0x000fe400078ec0ff */
[C---:B------:R-:W-:Y:S02]  /*8680*/  SHF.L.U32 R31, R37.reuse, 0x10, RZ ;  /* 0x00000010251f7819 */ /* 0x040fe400000006ff */
[----:B------:R-:W-:Y:S01]  /*8690*/  LOP3.LUT R32, R37, 0xffff0000, RZ, 0xc0, !PT ;  /* 0xffff000025207812 */ /* 0x000fe200078ec0ff */
[----:B------:R-:W-:Y:S01]  /*86a0*/  UIADD3 UR4, UPT, UPT, UR4, 0x1a0, URZ ;  /* 0x000001a004047890 */ /* 0x000fe2000fffe0ff */
[C---:B------:R-:W-:Y:S02]  /*86b0*/  SHF.L.U32 R33, R38.reuse, 0x10, RZ ;  /* 0x0000001026217819 */ /* 0x040fe400000006ff */
[----:B------:R-:W-:Y:S02]  /*86c0*/  LOP3.LUT R34, R38, 0xffff0000, RZ, 0xc0, !PT ;  /* 0xffff000026227812 */ /* 0x000fe400078ec0ff */
[C---:B------:R-:W-:Y:S02]  /*86d0*/  SHF.L.U32 R35, R39.reuse, 0x10, RZ ;  /* 0x0000001027237819 */ /* 0x040fe400000006ff */
[----:B------:R-:W-:Y:S01]  /*86e0*/  LOP3.LUT R36, R39, 0xffff0000, RZ, 0xc0, !PT ;  /* 0xffff000027247812 */ /* 0x000fe200078ec0ff */
[C---:B-1----:R-:W-:Y:S01]  /*86f0*/  FMUL R4, R24.reuse, R4 ;  /* 0x0000000418047220 */ /* 0x042fe20000400000 */
[----:B---3--:R-:W-:Y:S01]  /*8700*/  UPRMT UR4, UR5, 0x654, UR4 ;  /* 0x0000065405047896 */ /* 0x008fe20008000004 */
[C---:B------:R-:W-:Y:S01]  /*8710*/  FMUL R5, R24.reuse, R5 ;  /* 0x0000000518057220 */ /* 0x040fe20000400000 */
[C---:B------:R-:W-:Y:S01]  /*8720*/  FMUL R6, R24.reuse, R6 ;  /* 0x0000000618067220 */ /* 0x040fe20000400000 */
[C---:B------:R-:W-:Y:S01]  /*8730*/  FFMA R4, R27.reuse, R0, R4 ;  /* 0x000000001b047223 */ /* 0x040fe20000000004 */
[C---:B------:R-:W-:Y:S01]  /*8740*/  FMUL R7, R24.reuse, R7 ;  /* 0x0000000718077220 */ /* 0x040fe20000400000 */
[C---:B------:R-:W-:Y:S01]  /*8750*/  FFMA R5, R27.reuse, R2, R5 ;  /* 0x000000021b057223 */ /* 0x040fe20000000005 */
[C---:B------:R-:W-:Y:S01]  /*8760*/  FFMA R6, R27.reuse, R3, R6 ;  /* 0x000000031b067223 */ /* 0x040fe20000000006 */
[C---:B------:R-:W-:Y:S01]  /*8770*/  FMUL R8, R24.reuse, R8 ;  /* 0x0000000818087220 */ /* 0x040fe20000400000 */
[----:B------:R-:W-:Y:S01]  /*8780*/  FFMA R7, R27, R20, R7 ;  /* 0x000000141b077223 */ /* 0x000fe20000000007 */
[----:B------:R-:W-:Y:S01]  /*8790*/  SYNCS.ARRIVE.TRANS64.RED.A1T0 RZ, [UR4], RZ ;  /* 0x000000ffffff79a7 */ /* 0x000fe20008100404 */
[----:B------:R-:W-:Y:S01]  /*87a0*/  F2FP.BF16.F32.PACK_AB R4, R5, R4 ;  /* 0x000000040504723e */ /* 0x000fe200000010ff */
[----:B------:R-:W-:Y:S01]  /*87b0*/  FFMA R8, R27, R21, R8 ;  /* 0x000000151b087223 */ /* 0x000fe20000000008 */
[C---:B------:R-:W-:Y:S01]  /*87c0*/  FMUL R9, R24.reuse, R9 ;  /* 0x0000000918097220 */ /* 0x040fe20000400000 */
[----:B------:R-:W-:Y:S01]  /*87d0*/  F2FP.BF16.F32.PACK_AB R5, R7, R6 ;  /* 0x000000060705723e */ /* 0x000fe200000010ff */
[C---:B------:R-:W-:Y:S01]  /*87e0*/  FMUL R0, R24.reuse, R10 ;  /* 0x0000000a18007220 */ /* 0x040fe20000400000 */
[C---:B------:R-:W-:Y:S01]  /*87f0*/  FMUL R2, R24.reuse, R11 ;  /* 0x0000000b18027220 */ /* 0x040fe20000400000 */
[C---:B------:R-:W-:Y:S01]  /*8800*/  FMUL R3, R24.reuse, R12 ;  /* 0x0000000c18037220 */ /* 0x040fe20000400000 */
[C---:B------:R-:W-:Y:S01]  /*8810*/  FFMA R9, R27.reuse, R25, R9 ;  /* 0x000000191b097223 */ /* 0x040fe20000000009 */
[C---:B------:R-:W-:Y:S01]  /*8820*/  FMUL R10, R24.reuse, R13 ;  /* 0x0000000d180a7220 */ /* 0x040fe20000400000 */
[C---:B------:R-:W-:Y:S01]  /*8830*/  FFMA R0, R27.reuse, R26, R0 ;  /* 0x0000001a1b007223 */ /* 0x040fe20000000000 */
[C---:B------:R-:W-:Y:S01]  /*8840*/  FMUL R11, R24.reuse, R14 ;  /* 0x0000000e180b7220 */ /* 0x040fe20000400000 */
[C---:B------:R-:W-:Y:S01]  /*8850*/  FFMA R2, R27.reuse, R28, R2 ;  /* 0x0000001c1b027223 */ /* 0x040fe20000000002 */
[C---:B------:R-:W-:Y:S01]  /*8860*/  FMUL R15, R24.reuse, R15 ;  /* 0x0000000f180f7220 */ /* 0x040fe20000400000 */
[C---:B------:R-:W-:Y:S01]  /*8870*/  FMUL R12, R24.reuse, R16 ;  /* 0x00000010180c7220 */ /* 0x040fe20000400000 */
[C---:B------:R-:W-:Y:S01]  /*8880*/  FFMA R3, R27.reuse, R29, R3 ;  /* 0x0000001d1b037223 */ /* 0x040fe20000000003 */
[C---:B------:R-:W-:Y:S01]  /*8890*/  FMUL R13, R24.reuse, R17 ;  /* 0x00000011180d7220 */ /* 0x040fe20000400000 */
[C---:B------:R-:W-:Y:S01]  /*88a0*/  FFMA R10, R27.reuse, R30, R10 ;  /* 0x0000001e1b0a7223 */ /* 0x040fe2000000000a */
[C---:B------:R-:W-:Y:S01]  /*88b0*/  FMUL R14, R24.reuse, R18 ;  /* 0x00000012180e7220 */ /* 0x040fe20000400000 */
[C---:B------:R-:W-:Y:S01]  /*88c0*/  FFMA R11, R27.reuse, R31, R11 ;  /* 0x0000001f1b0b7223 */ /* 0x040fe2000000000b */
[C---:B------:R-:W-:Y:S01]  /*88d0*/  FFMA R15, R27.reuse, R32, R15 ;  /* 0x000000201b0f7223 */ /* 0x040fe2000000000f */
[----:B------:R-:W-:Y:S01]  /*88e0*/  FMUL R19, R24, R19 ;  /* 0x0000001318137220 */ /* 0x000fe20000400000 */
[C---:B------:R-:W-:Y:S01]  /*88f0*/  FFMA R12, R27.reuse, R33, R12 ;  /* 0x000000211b0c7223 */ /* 0x040fe2000000000c */
[C---:B------:R-:W-:Y:S01]  /*8900*/  FFMA R13, R27.reuse, R34, R13 ;  /* 0x000000221b0d7223 */ /* 0x040fe2000000000d */
[C---:B------:R-:W-:Y:S01]  /*8910*/  FFMA R14, R27.reuse, R35, R14 ;  /* 0x000000231b0e7223 */ /* 0x040fe2000000000e */
[----:B------:R-:W-:Y:S01]  /*8920*/  FFMA R19, R27, R36, R19 ;  /* 0x000000241b137223 */ /* 0x000fe20000000013 */
[----:B------:R-:W-:Y:S02]  /*8930*/  F2FP.BF16.F32.PACK_AB R6, R9, R8 ;  /* 0x000000080906723e */ /* 0x000fe400000010ff */
        /* <DEDUP_REMOVED lines=25> */
.L_x_145:
[----:B------:R-:W-:Y:S05]  /*8ad0*/  BSYNC.RECONVERGENT B0 ;  /* 0x0000000000007941 */ /* 0x000fea0003800200 */
.L_x_144:
[----:B------:R-:W-:Y:S01]  /*8ae0*/  BAR.SYNC.DEFER_BLOCKING 0x1, 0x80 ;  /* 0x0042000000007b1d */ /* 0x000fe20000010000 */
[----:B------:R-:W-:Y:S01]  /*8af0*/  UISETP.NE.AND UP0, UPT, UR47, -0x4, UPT ;  /* 0xfffffffc2f00788c */ /* 0x000fe2000bf05270 */
[----:B------:R-:W-:Y:S08]  /*8b00*/  IADD3 R22, PT, PT, R22, 0x1, RZ ;  /* 0x0000000116167810 */ /* 0x000ff00007ffe0ff */
[----:B------:R-:W-:Y:S05]  /*8b10*/  BRA.U !UP0, `(.L_x_146) ;  /* 0x0000000108247547 */ /* 0x000fea000b800000 */
[----:B------:R-:W-:Y:S01]  /*8b20*/  ISETP.NE.AND P0, PT, R58, RZ, PT ;  /* 0x000000ff3a00720c */ /* 0x000fe20003f05270 */
[----:B------:R-:W-:Y:S01]  /*8b30*/  IMAD.U32 R0, RZ, RZ, UR46 ;  /* 0x0000002eff007e24 */ /* 0x000fe2000f8e00ff */
[----:B------:R-:W-:Y:S04]  /*8b40*/  UIADD3 UR4, UPT, UPT, UR46, 0x1, URZ ;  /* 0x000000012e047890 */ /* 0x000fe8000fffe0ff */
[----:B------:R-:W-:Y:S04]  /*8b50*/  UISETP.NE.AND UP0, UPT, UR4, 0x4, UPT ;  /* 0x000000040400788c */ /* 0x000fe8000bf05270 */
[----:B------:R-:W-:Y:S03]  /*8b60*/  USEL UR46, UR4, URZ, UP0 ;  /* 0x000000ff042e7287 */ /* 0x000fe60008000000 */
[----:B------:R-:W-:Y:S05]  /*8b70*/  @P0 LEA R0, R0, UR44, 0x3 ;  /* 0x0000002c00000c11 */ /* 0x000fea000f8e18ff */
[----:B------:R-:W-:Y:S05]  /*8b80*/  @P0 VIADD R0, R0, 0x130 ;  /* 0x0000013000000836 */ /* 0x000fea0000000000 */
[----:B------:R-:W-:Y:S04]  /*8b90*/  @P0 PRMT R0, R65, 0x654, R0 ;  /* 0x0000065441000816 */ /* 0x000fe80000000000 */
[----:B------:R3:W-:Y:S03]  /*8ba0*/  @P0 SYNCS.ARRIVE.TRANS64.RED.A1T0 RZ, [R0+URZ], RZ ;  /* 0x000000ff00ff09a7 */ /* 0x0007e600081004ff */
.L_x_146:
[----:B------:R-:W-:Y:S01]  /*8bb0*/  R2UR UR5, R47 ;  /* 0x000000002f0572ca */ /* 0x000fe200000e0000 */
[----:B------:R-:W-:Y:S01]  /*8bc0*/  UISETP.NE.AND UP0, UPT, UR61, URZ, UPT ;  /* 0x000000ff3d00728c */ /* 0x000fe2000bf05270 */
[----:B------:R-:W-:Y:S01]  /*8bd0*/  R2UR UR4, R48 ;  /* 0x00000000300472ca */ /* 0x000fe200000e0000 */
[----:B------:R-:W-:Y:S01]  /*8be0*/  UIADD3 UR47, UPT, UPT, UR47, 0x4, URZ ;  /* 0x000000042f2f7890 */ /* 0x000fe2000fffe0ff */
[----:B------:R-:W-:Y:S01]  /*8bf0*/  ISETP.NE.AND P0, PT, R52, 0x2, PT ;  /* 0x000000023400780c */ /* 0x000fe20003f05270 */
[----:B------:R-:W-:Y:S01]  /*8c00*/  UMOV UR36, UR60 ;  /* 0x0000003c00247c82 */ /* 0x000fe20008000000 */
[----:B------:R-:W-:Y:S02]  /*8c10*/  ISETP.NE.AND P1, PT, R22, 0x4, PT ;  /* 0x000000041600780c */ /* 0x000fe40003f25270 */
[----:B------:R-:W-:Y:S02]  /*8c20*/  SEL R2, RZ, 0x1, P0 ;  /* 0x00000001ff027807 */ /* 0x000fe40000000000 */
[----:B---3--:R-:W-:Y:S02]  /*8c30*/  SEL R0, RZ, 0x1, P1 ;  /* 0x00000001ff007807 */ /* 0x008fe40000800000 */
[----:B------:R-:W-:Y:S01]  /*8c40*/  LOP3.LUT R53, R53, R2, RZ, 0x3c, !PT ;  /* 0x0000000235357212 */ /* 0x000fe200078e3cff */
[----:B------:R-:W-:Y:S01]  /*8c50*/  UIADD3 UR20, UPT, UPT, UR37, UR5, URZ ;  /* 0x0000000525147290 */ /* 0x000fe2000fffe0ff */
[----:B------:R-:W-:Y:S01]  /*8c60*/  LOP3.LUT R54, R54, R0, RZ, 0x3c, !PT ;  /* 0x0000000036367212 */ /* 0x000fe200078e3cff */
[----:B------:R-:W-:Y:S01]  /*8c70*/  UIADD3 UR16, UPT, UPT, UR38, UR4, URZ ;  /* 0x0000000426107290 */ /* 0x000fe2000fffe0ff */
[----:B------:R-:W-:Y:S02]  /*8c80*/  SEL R52, R52, RZ, P0 ;  /* 0x000000ff34347207 */ /* 0x000fe40000000000 */
[----:B------:R-:W-:Y:S01]  /*8c90*/  SEL R22, R22, RZ, P1 ;  /* 0x000000ff16167207 */ /* 0x000fe20000800000 */
[----:B------:R-:W-:Y:S08]  /*8ca0*/  BRA.U UP0, `(.L_x_147) ;  /* 0xffffffcd00b07547 */ /* 0x000ff0000b83ffff */
[----:B------:R-:W-:-:S13]  /*8cb0*/  R2UR UR4, R49 ;  /* 0x00000000310472ca */ /* 0x000fda00000e0000 */
[----:B------:R-:W-:-:S09]  /*8cc0*/  UISETP.NE.AND UP0, UPT, UR4, URZ, UPT ;  /* 0x000000ff0400728c */ /* 0x000fd2000bf05270 */
[----:B------:R-:W-:Y:S05]  /*8cd0*/  BRA.U !UP0, `(.L_x_148) ;  /* 0x0000000108487547 */ /* 0x000fea000b800000 */
[----:B------:R-:W3:Y:S02]  /*8ce0*/  LDCU.64 UR4, c[0x0][0x890] ;  /* 0x00011200ff0477ac */ /* 0x000ee40008000a00 */
[----:B---3--:R-:W-:-:S04]  /*8cf0*/  UISETP.NE.U32.AND UP0, UPT, UR4, URZ, UPT ;  /* 0x000000ff0400728c */ /* 0x008fc8000bf05070 */
[----:B------:R-:W-:-:S09]  /*8d00*/  UISETP.NE.AND.EX UP0, UPT, UR5, URZ, UPT, UP0 ;  /* 0x000000ff0500728c */ /* 0x000fd2000bf05300 */
[----:B------:R-:W-:Y:S05]  /*8d10*/  BRA.U UP0, `(.L_x_149) ;  /* 0x00000001000c7547 */ /* 0x000fea000b800000 */
[----:B------:R-:W-:-:S13]  /*8d20*/  FSETP.NEU.AND P0, PT, R27, RZ, PT ;  /* 0x000000ff1b00720b */ /* 0x000fda0003f0d000 */
[----:B------:R-:W-:Y:S05]  /*8d30*/  @!P0 EXIT ;  /* 0x000000000000894d */ /* 0x000fea0003800000 */
[----:B------:R-:W-:Y:S05]  /*8d40*/  BRA `(.L_x_148) ;  /* 0x00000000002c7947 */ /* 0x000fea0003800000 */
.L_x_149:
[----:B------:R-:W-:Y:S01]  /*8d50*/  ISETP.NE.AND P0, PT, R51, RZ, PT ;  /* 0x000000ff3300720c */ /* 0x000fe20003f05270 */
[----:B------:R-:W-:-:S12]  /*8d60*/  BSSY.RECONVERGENT B0, `(.L_x_148) ;  /* 0x0000009000007945 */ /* 0x000fd80003800200 */
[----:B------:R-:W-:Y:S05]  /*8d70*/  @P0 BRA `(.L_x_150) ;  /* 0x0000000000140947 */ /* 0x000fea0003800000 */
[----:B------:R-:W3:Y:S02]  /*8d80*/  LDCU.64 UR4, c[0x0][0x888] ;  /* 0x00011100ff0477ac */ /* 0x000ee40008000a00 */
[----:B---3--:R-:W-:-:S04]  /*8d90*/  ISETP.NE.U32.AND P0, PT, RZ, UR4, PT ;  /* 0x00000004ff007c0c */ /* 0x008fc8000bf05070 */
[----:B------:R-:W-:-:S13]  /*8da0*/  ISETP.NE.AND.EX P0, PT, RZ, UR5, PT, P0 ;  /* 0x00000005ff007c0c */ /* 0x000fda000bf05300 */
[----:B------:R-:W-:Y:S05]  /*8db0*/  @!P0 EXIT ;  /* 0x000000000000894d */ /* 0x000fea0003800000 */
[----:B------:R-:W-:Y:S05]  /*8dc0*/  BRA `(.L_x_151) ;  /* 0x0000000000087947 */ /* 0x000fea0003800000 */
.L_x_150:
[----:B------:R-:W-:-:S13]  /*8dd0*/  FSETP.NEU.AND P0, PT, R27, RZ, PT ;  /* 0x000000ff1b00720b */ /* 0x000fda0003f0d000 */
[----:B------:R-:W-:Y:S05]  /*8de0*/  @!P0 EXIT ;  /* 0x000000000000894d */ /* 0x000fea0003800000 */
.L_x_151:
[----:B------:R-:W-:Y:S05]  /*8df0*/  BSYNC.RECONVERGENT B0 ;  /* 0x0000000000007941 */ /* 0x000fea0003800200 */
.L_x_148:
[----:B------:R-:W3:Y:S01]  /*8e00*/  S2UR UR5, SR_CgaCtaId ;  /* 0x00000000000579c3 */ /* 0x000ee20000008800 */
[----:B------:R-:W-:Y:S01]  /*8e10*/  ULEA UR4, UR46, UR44, 0x3 ;  /* 0x0000002c2e047291 */ /* 0x000fe2000f8e18ff */
[----:B------:R-:W-:-:S04]  /*8e20*/  DEPBAR.LE SB0, 0x0 ;  /* 0x000080000000791a */ /* 0x000fc80000000000 */
[----:B------:R-:W-:-:S04]  /*8e30*/  UIADD3 UR4, UPT, UPT, UR4, 0x130, URZ ;  /* 0x0000013004047890 */ /* 0x000fc8000fffe0ff */
[----:B---3--:R-:W-:-:S09]  /*8e40*/  UPRMT UR4, UR5, 0x654, UR4 ;  /* 0x0000065405047896 */ /* 0x008fd20008000004 */
[----:B------:R-:W-:Y:S01]  /*8e50*/  SYNCS.ARRIVE.TRANS64.RED.A1T0 RZ, [UR4], RZ ;  /* 0x000000ffffff79a7 */ /* 0x000fe20008100404 */
[----:B------:R-:W-:Y:S05]  /*8e60*/  EXIT ;  /* 0x000000000000794d */ /* 0x000fea0003800000 */
.L_x_25:
[----:B--2---:R2:W3:Y:S02]  /*8e70*/  SYNCS.PHASECHK.TRANS64.TRYWAIT P0, [R0+URZ+0x1d0], R2 ;  /* 0x0001d002000075a7 */ /* 0x0044e400080011ff */
[----:B---3--:R-:W-:Y:S05]  /*8e80*/  @!P0 NANOSLEEP.SYNCS 0x989680 ;  /* 0x009896800000895d */ /* 0x008fea0003900000 */
[----:B------:R-:W3:Y:S02]  /*8e90*/  @!P0 SYNCS.PHASECHK.TRANS64 P0, [R0+URZ+0x1d0], R2 ;  /* 0x0001d002000085a7 */ /* 0x000ee400080010ff */
[----:B---3--:R-:W-:Y:S05]  /*8ea0*/  @!P0 BRA `(.L_x_25) ;  /* 0xfffffffc00f08947 */ /* 0x008fea000383ffff */
[----:B------:R-:W-:Y:S05]  /*8eb0*/  BRA `(.L_x_152) ;  /* 0xffffff8c00207947 */ /* 0x000fea000383ffff */
.L_x_28:
[----:B--2---:R-:W-:-:S07]  /*8ec0*/  MOV R0, UR33 ;  /* 0x0000002100007c02 */ /* 0x004fce0008000f00 */
.L_x_153:
[----:B--2---:R2:W3:Y:S02]  /*8ed0*/  SYNCS.PHASECHK.TRANS64.TRYWAIT P0, [R0+URZ+0x88], R3 ;  /* 0x00008803000075a7 */ /* 0x0044e400080011ff */
[----:B---3--:R-:W-:Y:S05]  /*8ee0*/  @!P0 NANOSLEEP.SYNCS 0x989680 ;  /* 0x009896800000895d */ /* 0x008fea0003900000 */
[----:B------:R-:W3:Y:S02]  /*8ef0*/  @!P0 SYNCS.PHASECHK.TRANS64 P0, [R0+URZ+0x88], R3 ;  /* 0x00008803000085a7 */ /* 0x000ee400080010ff */
[----:B---3--:R-:W-:Y:S05]  /*8f00*/  @!P0 BRA `(.L_x_153) ;  /* 0xfffffffc00f08947 */ /* 0x008fea000383ffff */
[----:B------:R-:W-:Y:S05]  /*8f10*/  BRA `(.L_x_27) ;  /* 0xffffff8c00607947 */ /* 0x000fea000383ffff */
.L_x_35:
[----:B-1----:R-:W-:-:S07]  /*8f20*/  MOV R0, UR17 ;  /* 0x0000001100007c02 */ /* 0x002fce0008000f00 */
.L_x_154:
[----:B-1----:R1:W2:Y:S02]  /*8f30*/  SYNCS.PHASECHK.TRANS64.TRYWAIT P0, [R0+URZ+0x88], R3 ;  /* 0x00008803000075a7 */ /* 0x0022a400080011ff */
[----:B--2---:R-:W-:Y:S05]  /*8f40*/  @!P0 NANOSLEEP.SYNCS 0x989680 ;  /* 0x009896800000895d */ /* 0x004fea0003900000 */
[----:B------:R-:W2:Y:S02]  /*8f50*/  @!P0 SYNCS.PHASECHK.TRANS64 P0, [R0+URZ+0x88], R3 ;  /* 0x00008803000085a7 */ /* 0x000ea400080010ff */
[----:B--2---:R-:W-:Y:S05]  /*8f60*/  @!P0 BRA `(.L_x_154) ;  /* 0xfffffffc00f08947 */ /* 0x004fea000383ffff */
[----:B------:R-:W-:Y:S05]  /*8f70*/  BRA `(.L_x_34) ;  /* 0xffffff9000207947 */ /* 0x000fea000383ffff */
.L_x_40:
[----:B-1----:R1:W2:Y:S02]  /*8f80*/  SYNCS.PHASECHK.TRANS64.TRYWAIT P0, [R3+URZ+0x160], R0 ;  /* 0x00016000030075a7 */ /* 0x0022a400080011ff */
[----:B--2---:R-:W-:Y:S05]  /*8f90*/  @!P0 NANOSLEEP.SYNCS 0x989680 ;  /* 0x009896800000895d */ /* 0x004fea0003900000 */
[----:B------:R-:W2:Y:S02]  /*8fa0*/  @!P0 SYNCS.PHASECHK.TRANS64 P0, [R3+URZ+0x160], R0 ;  /* 0x00016000030085a7 */ /* 0x000ea400080010ff */
[----:B--2---:R-:W-:Y:S05]  /*8fb0*/  @!P0 BRA `(.L_x_40) ;  /* 0xfffffffc00f08947 */ /* 0x004fea000383ffff */
[----:B------:R-:W-:Y:S05]  /*8fc0*/  BRA `(.L_x_155) ;  /* 0xffffff9000c07947 */ /* 0x000fea000383ffff */
.L_x_44:
[----:B------:R-:W-:-:S07]  /*8fd0*/  MOV R0, UR4 ;  /* 0x0000000400007c02 */ /* 0x000fce0008000f00 */
.L_x_156:
[----:B-1----:R1:W2:Y:S02]  /*8fe0*/  SYNCS.PHASECHK.TRANS64.TRYWAIT P0, [R0+URZ], R2 ;  /* 0x00000002000075a7 */ /* 0x0022a400080011ff */
[----:B--2---:R-:W-:Y:S05]  /*8ff0*/  @!P0 NANOSLEEP.SYNCS 0x989680 ;  /* 0x009896800000895d */ /* 0x004fea0003900000 */
[----:B------:R-:W2:Y:S02]  /*9000*/  @!P0 SYNCS.PHASECHK.TRANS64 P0, [R0+URZ], R2 ;  /* 0x00000002000085a7 */ /* 0x000ea400080010ff */
[----:B--2---:R-:W-:Y:S05]  /*9010*/  @!P0 BRA `(.L_x_156) ;  /* 0xfffffffc00f08947 */ /* 0x004fea000383ffff */
[----:B------:R-:W-:Y:S05]  /*9020*/  BRA `(.L_x_157) ;  /* 0xffffff98006c7947 */ /* 0x000fea000383ffff */
.L_x_45:
[----:B------:R-:W-:-:S07]  /*9030*/  MOV R0, UR5 ;  /* 0x0000000500007c02 */ /* 0x000fce0008000f00 */
.L_x_158:
[----:B-1----:R1:W2:Y:S02]  /*9040*/  SYNCS.PHASECHK.TRANS64.TRYWAIT P0, [R0+URZ], R3 ;  /* 0x00000003000075a7 */ /* 0x0022a400080011ff */
[----:B--2---:R-:W-:Y:S05]  /*9050*/  @!P0 NANOSLEEP.SYNCS 0x989680 ;  /* 0x009896800000895d */ /* 0x004fea0003900000 */
[----:B------:R-:W2:Y:S02]  /*9060*/  @!P0 SYNCS.PHASECHK.TRANS64 P0, [R0+URZ], R3 ;  /* 0x00000003000085a7 */ /* 0x000ea400080010ff */
[----:B--2---:R-:W-:Y:S05]  /*9070*/  @!P0 BRA `(.L_x_158) ;  /* 0xfffffffc00f08947 */ /* 0x004fea000383ffff */
[----:B------:R-:W-:Y:S05]  /*9080*/  BRA `(.L_x_159) ;  /* 0xffffff9800787947 */ /* 0x000fea000383ffff */
.L_x_46:
[----:B------:R-:W-:-:S07]  /*9090*/  MOV R0, UR5 ;  /* 0x0000000500007c02 */ /* 0x000fce0008000f00 */
.L_x_160:
[----:B-1----:R1:W2:Y:S02]  /*90a0*/  SYNCS.PHASECHK.TRANS64.TRYWAIT P0, [R0+URZ], R3 ;  /* 0x00000003000075a7 */ /* 0x0022a400080011ff */
[----:B--2---:R-:W-:Y:S05]  /*90b0*/  @!P0 NANOSLEEP.SYNCS 0x989680 ;  /* 0x009896800000895d */ /* 0x004fea0003900000 */
[----:B------:R-:W2:Y:S02]  /*90c0*/  @!P0 SYNCS.PHASECHK.TRANS64 P0, [R0+URZ], R3 ;  /* 0x00000003000085a7 */ /* 0x000ea400080010ff */
[----:B--2---:R-:W-:Y:S05]  /*90d0*/  @!P0 BRA `(.L_x_160) ;  /* 0xfffffffc00f08947 */ /* 0x004fea000383ffff */
[----:B------:R-:W-:Y:S05]  /*90e0*/  BRA `(.L_x_161) ;  /* 0xffffff9800847947 */ /* 0x000fea000383ffff */
.L_x_47:
[----:B------:R-:W-:-:S07]  /*90f0*/  MOV R0, UR5 ;  /* 0x0000000500007c02 */ /* 0x000fce0008000f00 */
.L_x_162:
[----:B-1----:R1:W2:Y:S02]  /*9100*/  SYNCS.PHASECHK.TRANS64.TRYWAIT P0, [R0+URZ], R3 ;  /* 0x00000003000075a7 */ /* 0x0022a400080011ff */
[----:B--2---:R-:W-:Y:S05]  /*9110*/  @!P0 NANOSLEEP.SYNCS 0x989680 ;  /* 0x009896800000895d */ /* 0x004fea0003900000 */
[----:B------:R-:W2:Y:S02]  /*9120*/  @!P0 SYNCS.PHASECHK.TRANS64 P0, [R0+URZ], R3 ;  /* 0x00000003000085a7 */ /* 0x000ea400080010ff */
[----:B--2---:R-:W-:Y:S05]  /*9130*/  @!P0 BRA `(.L_x_162) ;  /* 0xfffffffc00f08947 */ /* 0x004fea000383ffff */
[----:B------:R-:W-:Y:S05]  /*9140*/  BRA `(.L_x_163) ;  /* 0xffffff9800907947 */ /* 0x000fea000383ffff */
.L_x_48:
[----:B------:R-:W-:-:S07]  /*9150*/  MOV R0, UR5 ;  /* 0x0000000500007c02 */ /* 0x000fce0008000f00 */
.L_x_164:
[----:B-1----:R1:W2:Y:S02]  /*9160*/  SYNCS.PHASECHK.TRANS64.TRYWAIT P0, [R0+URZ], R3 ;  /* 0x00000003000075a7 */ /* 0x0022a400080011ff */
[----:B--2---:R-:W-:Y:S05]  /*9170*/  @!P0 NANOSLEEP.SYNCS 0x989680 ;  /* 0x009896800000895d */ /* 0x004fea0003900000 */
[----:B------:R-:W2:Y:S02]  /*9180*/  @!P0 SYNCS.PHASECHK.TRANS64 P0, [R0+URZ], R3 ;  /* 0x00000003000085a7 */ /* 0x000ea400080010ff */
[----:B--2---:R-:W-:Y:S05]  /*9190*/  @!P0 BRA `(.L_x_164) ;  /* 0xfffffffc00f08947 */ /* 0x004fea000383ffff */
[----:B------:R-:W-:Y:S05]  /*91a0*/  BRA `(.L_x_165) ;  /* 0xffffff98009c7947 */ /* 0x000fea000383ffff */
.L_x_49:
[----:B------:R-:W-:-:S07]  /*91b0*/  MOV R0, UR5 ;  /* 0x0000000500007c02 */ /* 0x000fce0008000f00 */
.L_x_166:
[----:B-1----:R1:W2:Y:S02]  /*91c0*/  SYNCS.PHASECHK.TRANS64.TRYWAIT P0, [R0+URZ], R3 ;  /* 0x00000003000075a7 */ /* 0x0022a400080011ff */
[----:B--2---:R-:W-:Y:S05]  /*91d0*/  @!P0 NANOSLEEP.SYNCS 0x989680 ;  /* 0x009896800000895d */ /* 0x004fea0003900000 */
[----:B------:R-:W2:Y:S02]  /*91e0*/  @!P0 SYNCS.PHASECHK.TRANS64 P0, [R0+URZ], R3 ;  /* 0x00000003000085a7 */ /* 0x000ea400080010ff */
[----:B--2---:R-:W-:Y:S05]  /*91f0*/  @!P0 BRA `(.L_x_166) ;  /* 0xfffffffc00f08947 */ /* 0x004fea000383ffff */
[----:B------:R-:W-:Y:S05]  /*9200*/  BRA `(.L_x_167) ;  /* 0xffffff9800a87947 */ /* 0x000fea000383ffff */
.L_x_50:
[----:B------:R-:W-:-:S07]  /*9210*/  MOV R0, UR5 ;  /* 0x0000000500007c02 */ /* 0x000fce0008000f00 */
.L_x_168:
[----:B-1----:R1:W2:Y:S02]  /*9220*/  SYNCS.PHASECHK.TRANS64.TRYWAIT P0, [R0+URZ], R3 ;  /* 0x00000003000075a7 */ /* 0x0022a400080011ff */
[----:B--2---:R-:W-:Y:S05]  /*9230*/  @!P0 NANOSLEEP.SYNCS 0x989680 ;  /* 0x009896800000895d */ /* 0x004fea0003900000 */
[----:B------:R-:W2:Y:S02]  /*9240*/  @!P0 SYNCS.PHASECHK.TRANS64 P0, [R0+URZ], R3 ;  /* 0x00000003000085a7 */ /* 0x000ea400080010ff */
[----:B--2---:R-:W-:Y:S05]  /*9250*/  @!P0 BRA `(.L_x_168) ;  /* 0xfffffffc00f08947 */ /* 0x004fea000383ffff */
[----:B------:R-:W-:Y:S05]  /*9260*/  BRA `(.L_x_169) ;  /* 0xffffff9800b47947 */ /* 0x000fea000383ffff */
.L_x_51:
[----:B------:R-:W-:-:S07]  /*9270*/  MOV R0, UR5 ;  /* 0x0000000500007c02 */ /* 0x000fce0008000f00 */
.L_x_170:
[----:B-1----:R1:W2:Y:S02]  /*9280*/  SYNCS.PHASECHK.TRANS64.TRYWAIT P0, [R0+URZ], R3 ;  /* 0x00000003000075a7 */ /* 0x0022a400080011ff */
[----:B--2---:R-:W-:Y:S05]  /*9290*/  @!P0 NANOSLEEP.SYNCS 0x989680 ;  /* 0x009896800000895d */ /* 0x004fea0003900000 */
[----:B------:R-:W2:Y:S02]  /*92a0*/  @!P0 SYNCS.PHASECHK.TRANS64 P0, [R0+URZ], R3 ;  /* 0x00000003000085a7 */ /* 0x000ea400080010ff */
[----:B--2---:R-:W-:Y:S05]  /*92b0*/  @!P0 BRA `(.L_x_170) ;  /* 0xfffffffc00f08947 */ /* 0x004fea000383ffff */
[----:B------:R-:W-:Y:S05]  /*92c0*/  BRA `(.L_x_171) ;  /* 0xffffff9800c07947 */ /* 0x000fea000383ffff */
.L_x_52:
[----:B------:R-:W-:-:S07]  /*92d0*/  MOV R0, UR5 ;  /* 0x0000000500007c02 */ /* 0x000fce0008000f00 */
.L_x_172:
[----:B-1----:R1:W2:Y:S02]  /*92e0*/  SYNCS.PHASECHK.TRANS64.TRYWAIT P0, [R0+URZ], R3 ;  /* 0x00000003000075a7 */ /* 0x0022a400080011ff */
[----:B--2---:R-:W-:Y:S05]  /*92f0*/  @!P0 NANOSLEEP.SYNCS 0x989680 ;  /* 0x009896800000895d */ /* 0x004fea0003900000 */
[----:B------:R-:W2:Y:S02]  /*9300*/  @!P0 SYNCS.PHASECHK.TRANS64 P0, [R0+URZ], R3 ;  /* 0x00000003000085a7 */ /* 0x000ea400080010ff */
[----:B--2---:R-:W-:Y:S05]  /*9310*/  @!P0 BRA `(.L_x_172) ;  /* 0xfffffffc00f08947 */ /* 0x004fea000383ffff */
[----:B------:R-:W-:Y:S05]  /*9320*/  BRA `(.L_x_173) ;  /* 0xffffff9800cc7947 */ /* 0x000fea000383ffff */
.L_x_53:
[----:B------:R-:W-:-:S07]  /*9330*/  MOV R0, UR5 ;  /* 0x0000000500007c02 */ /* 0x000fce0008000f00 */
.L_x_174:
[----:B-1----:R1:W2:Y:S02]  /*9340*/  SYNCS.PHASECHK.TRANS64.TRYWAIT P0, [R0+URZ], R3 ;  /* 0x00000003000075a7 */ /* 0x0022a400080011ff */
[----:B--2---:R-:W-:Y:S05]  /*9350*/  @!P0 NANOSLEEP.SYNCS 0x989680 ;  /* 0x009896800000895d */ /* 0x004fea0003900000 */
[----:B------:R-:W2:Y:S02]  /*9360*/  @!P0 SYNCS.PHASECHK.TRANS64 P0, [R0+URZ], R3 ;  /* 0x00000003000085a7 */ /* 0x000ea400080010ff */
[----:B--2---:R-:W-:Y:S05]  /*9370*/  @!P0 BRA `(.L_x_174) ;  /* 0xfffffffc00f08947 */ /* 0x004fea000383ffff */
[----:B------:R-:W-:Y:S05]  /*9380*/  BRA `(.L_x_175) ;  /* 0xffffff9800d87947 */ /* 0x000fea000383ffff */
.L_x_54:
[----:B------:R-:W-:-:S07]  /*9390*/  MOV R0, UR5 ;  /* 0x0000000500007c02 */ /* 0x000fce0008000f00 */
.L_x_176:
[----:B-1----:R1:W2:Y:S02]  /*93a0*/  SYNCS.PHASECHK.TRANS64.TRYWAIT P0, [R0+URZ], R3 ;  /* 0x00000003000075a7 */ /* 0x0022a400080011ff */
[----:B--2---:R-:W-:Y:S05]  /*93b0*/  @!P0 NANOSLEEP.SYNCS 0x989680 ;  /* 0x009896800000895d */ /* 0x004fea0003900000 */
[----:B------:R-:W2:Y:S02]  /*93c0*/  @!P0 SYNCS.PHASECHK.TRANS64 P0, [R0+URZ], R3 ;  /* 0x00000003000085a7 */ /* 0x000ea400080010ff */
[----:B--2---:R-:W-:Y:S05]  /*93d0*/  @!P0 BRA `(.L_x_176) ;  /* 0xfffffffc00f08947 */ /* 0x004fea000383ffff */
[----:B------:R-:W-:Y:S05]  /*93e0*/  BRA `(.L_x_177) ;  /* 0xffffff9800e47947 */ /* 0x000fea000383ffff */
.L_x_55:
[----:B------:R-:W-:-:S07]  /*93f0*/  MOV R0, UR5 ;  /* 0x0000000500007c02 */ /* 0x000fce0008000f00 */
.L_x_178:
[----:B-1----:R1:W2:Y:S02]  /*9400*/  SYNCS.PHASECHK.TRANS64.TRYWAIT P0, [R0+URZ], R3 ;  /* 0x00000003000075a7 */ /* 0x0022a400080011ff */
[----:B--2---:R-:W-:Y:S05]  /*9410*/  @!P0 NANOSLEEP.SYNCS 0x989680 ;  /* 0x009896800000895d */ /* 0x004fea0003900000 */
[----:B------:R-:W2:Y:S02]  /*9420*/  @!P0 SYNCS.PHASECHK.TRANS64 P0, [R0+URZ], R3 ;  /* 0x00000003000085a7 */ /* 0x000ea400080010ff */
[----:B--2---:R-:W-:Y:S05]  /*9430*/  @!P0 BRA `(.L_x_178) ;  /* 0xfffffffc00f08947 */ /* 0x004fea000383ffff */
[----:B------:R-:W-:Y:S05]  /*9440*/  BRA `(.L_x_179) ;  /* 0xffffff9800f07947 */ /* 0x000fea000383ffff */
.L_x_56:
[----:B------:R-:W-:-:S07]  /*9450*/  MOV R0, UR5 ;  /* 0x0000000500007c02 */ /* 0x000fce0008000f00 */
.L_x_180:
[----:B-1----:R1:W2:Y:S02]  /*9460*/  SYNCS.PHASECHK.TRANS64.TRYWAIT P0, [R0+URZ], R3 ;  /* 0x00000003000075a7 */ /* 0x0022a400080011ff */
[----:B--2---:R-:W-:Y:S05]  /*9470*/  @!P0 NANOSLEEP.SYNCS 0x989680 ;  /* 0x009896800000895d */ /* 0x004fea0003900000 */
[----:B------:R-:W2:Y:S02]  /*9480*/  @!P0 SYNCS.PHASECHK.TRANS64 P0, [R0+URZ], R3 ;  /* 0x00000003000085a7 */ /* 0x000ea400080010ff */
[----:B--2---:R-:W-:Y:S05]  /*9490*/  @!P0 BRA `(.L_x_180) ;  /* 0xfffffffc00f08947 */ /* 0x004fea000383ffff */
[----:B------:R-:W-:Y:S05]  /*94a0*/  BRA `(.L_x_181) ;  /* 0xffffff9800fc7947 */ /* 0x000fea000383ffff */
.L_x_57:
[----:B------:R-:W-:-:S07]  /*94b0*/  MOV R0, UR5 ;  /* 0x0000000500007c02 */ /* 0x000fce0008000f00 */
.L_x_182:
[----:B-1----:R1:W2:Y:S02]  /*94c0*/  SYNCS.PHASECHK.TRANS64.TRYWAIT P0, [R0+URZ], R3 ;  /* 0x00000003000075a7 */ /* 0x0022a400080011ff */
[----:B--2---:R-:W-:Y:S05]  /*94d0*/  @!P0 NANOSLEEP.SYNCS 0x989680 ;  /* 0x009896800000895d */ /* 0x004fea0003900000 */
[----:B------:R-:W2:Y:S02]  /*94e0*/  @!P0 SYNCS.PHASECHK.TRANS64 P0, [R0+URZ], R3 ;  /* 0x00000003000085a7 */ /* 0x000ea400080010ff */
[----:B--2---:R-:W-:Y:S05]  /*94f0*/  @!P0 BRA `(.L_x_182) ;  /* 0xfffffffc00f08947 */ /* 0x004fea000383ffff */
[----:B------:R-:W-:Y:S05]  /*9500*/  BRA `(.L_x_183) ;  /* 0xffffff9c00087947 */ /* 0x000fea000383ffff */
.L_x_58:
[----:B------:R-:W-:-:S07]  /*9510*/  MOV R0, UR5 ;  /* 0x0000000500007c02 */ /* 0x000fce0008000f00 */
.L_x_184:
[----:B-1----:R1:W2:Y:S02]  /*9520*/  SYNCS.PHASECHK.TRANS64.TRYWAIT P0, [R0+URZ], R3 ;  /* 0x00000003000075a7 */ /* 0x0022a400080011ff */
[----:B--2---:R-:W-:Y:S05]  /*9530*/  @!P0 NANOSLEEP.SYNCS 0x989680 ;  /* 0x009896800000895d */ /* 0x004fea0003900000 */
[----:B------:R-:W2:Y:S02]  /*9540*/  @!P0 SYNCS.PHASECHK.TRANS64 P0, [R0+URZ], R3 ;  /* 0x00000003000085a7 */ /* 0x000ea400080010ff */
[----:B--2---:R-:W-:Y:S05]  /*9550*/  @!P0 BRA `(.L_x_184) ;  /* 0xfffffffc00f08947 */ /* 0x004fea000383ffff */
[----:B------:R-:W-:Y:S05]  /*9560*/  BRA `(.L_x_185) ;  /* 0xffffff9c00147947 */ /* 0x000fea000383ffff */
.L_x_59:
[----:B------:R-:W-:-:S07]  /*9570*/  MOV R0, UR5 ;  /* 0x0000000500007c02 */ /* 0x000fce0008000f00 */
.L_x_186:
[----:B-1----:R1:W2:Y:S02]  /*9580*/  SYNCS.PHASECHK.TRANS64.TRYWAIT P0, [R0+URZ], R3 ;  /* 0x00000003000075a7 */ /* 0x0022a400080011ff */
[----:B--2---:R-:W-:Y:S05]  /*9590*/  @!P0 NANOSLEEP.SYNCS 0x989680 ;  /* 0x009896800000895d */ /* 0x004fea0003900000 */
[----:B------:R-:W2:Y:S02]  /*95a0*/  @!P0 SYNCS.PHASECHK.TRANS64 P0, [R0+URZ], R3 ;  /* 0x00000003000085a7 */ /* 0x000ea400080010ff */
[----:B--2---:R-:W-:Y:S05]  /*95b0*/  @!P0 BRA `(.L_x_186) ;  /* 0xfffffffc00f08947 */ /* 0x004fea000383ffff */
[----:B------:R-:W-:Y:S05]  /*95c0*/  BRA `(.L_x_187) ;  /* 0xffffff9c00207947 */ /* 0x000fea000383ffff */
.L_x_62:
[----:B-1----:R1:W2:Y:S02]  /*95d0*/  SYNCS.PHASECHK.TRANS64.TRYWAIT P0, [R2+URZ+0x1c0], R4 ;  /* 0x0001c004020075a7 */ /* 0x0022a400080011ff */
[----:B--2---:R-:W-:Y:S05]  /*95e0*/  @!P0 NANOSLEEP.SYNCS 0x989680 ;  /* 0x009896800000895d */ /* 0x004fea0003900000 */
[----:B------:R-:W2:Y:S02]  /*95f0*/  @!P0 SYNCS.PHASECHK.TRANS64 P0, [R2+URZ+0x1c0], R4 ;  /* 0x0001c004020085a7 */ /* 0x000ea400080010ff */
[----:B--2---:R-:W-:Y:S05]  /*9600*/  @!P0 BRA `(.L_x_62) ;  /* 0xfffffffc00f08947 */ /* 0x004fea000383ffff */
[----:B------:R-:W-:Y:S05]  /*9610*/  BRA `(.L_x_188) ;  /* 0xffffff9c00847947 */ /* 0x000fea000383ffff */
.L_x_63:
[----:B------:R-:W-:-:S07]  /*9620*/  MOV R2, UR4 ;  /* 0x0000000400027c02 */ /* 0x000fce0008000f00 */
.L_x_189:
[----:B-1----:R1:W2:Y:S02]  /*9630*/  SYNCS.PHASECHK.TRANS64.TRYWAIT P0, [R2+URZ+0x170], R5 ;  /* 0x00017005020075a7 */ /* 0x0022a400080011ff */
[----:B--2---:R-:W-:Y:S05]  /*9640*/  @!P0 NANOSLEEP.SYNCS 0x989680 ;  /* 0x009896800000895d */ /* 0x004fea0003900000 */
[----:B------:R-:W2:Y:S02]  /*9650*/  @!P0 SYNCS.PHASECHK.TRANS64 P0, [R2+URZ+0x170], R5 ;  /* 0x00017005020085a7 */ /* 0x000ea400080010ff */
[----:B--2---:R-:W-:Y:S05]  /*9660*/  @!P0 BRA `(.L_x_189) ;  /* 0xfffffffc00f08947 */ /* 0x004fea000383ffff */
[----:B------:R-:W-:Y:S05]  /*9670*/  BRA `(.L_x_190) ;  /* 0xffffff9c00947947 */ /* 0x000fea000383ffff */
.L_x_64:
[----:B-1----:R1:W2:Y:S02]  /*9680*/  SYNCS.PHASECHK.TRANS64.TRYWAIT P1, [R2+URZ+0x160], R4 ;  /* 0x00016004020075a7 */ /* 0x0022a400080211ff */
[----:B--2---:R-:W-:Y:S05]  /*9690*/  @!P1 NANOSLEEP.SYNCS 0x989680 ;  /* 0x009896800000995d */ /* 0x004fea0003900000 */
[----:B------:R-:W2:Y:S02]  /*96a0*/  @!P1 SYNCS.PHASECHK.TRANS64 P1, [R2+URZ+0x160], R4 ;  /* 0x00016004020095a7 */ /* 0x000ea400080210ff */
[----:B--2---:R-:W-:Y:S05]  /*96b0*/  @!P1 BRA `(.L_x_64) ;  /* 0xfffffffc00f09947 */ /* 0x004fea000383ffff */
[----:B------:R-:W-:Y:S05]  /*96c0*/  BRA `(.L_x_191) ;  /* 0xffffff9c00c47947 */ /* 0x000fea000383ffff */
.L_x_67:
[----:B------:R-:W-:-:S07]  /*96d0*/  MOV R0, UR4 ;  /* 0x0000000400007c02 */ /* 0x000fce0008000f00 */
.L_x_192:
[----:B-1----:R1:W2:Y:S02]  /*96e0*/  SYNCS.PHASECHK.TRANS64.TRYWAIT P0, [R0+URZ+0x170], R2 ;  /* 0x00017002000075a7 */ /* 0x0022a400080011ff */
[----:B--2---:R-:W-:Y:S05]  /*96f0*/  @!P0 NANOSLEEP.SYNCS 0x989680 ;  /* 0x009896800000895d */ /* 0x004fea0003900000 */
[----:B------:R-:W2:Y:S02]  /*9700*/  @!P0 SYNCS.PHASECHK.TRANS64 P0, [R0+URZ+0x170], R2 ;  /* 0x00017002000085a7 */ /* 0x000ea400080010ff */
[----:B--2---:R-:W-:Y:S05]  /*9710*/  @!P0 BRA `(.L_x_192) ;  /* 0xfffffffc00f08947 */ /* 0x004fea000383ffff */
[----:B------:R-:W-:Y:S05]  /*9720*/  BRA `(.L_x_66) ;  /* 0xffffffa000187947 */ /* 0x000fea000383ffff */
.L_x_74:
[----:B-1----:R1:W2:Y:S02]  /*9730*/  SYNCS.PHASECHK.TRANS64.TRYWAIT P1, [R0+URZ+0x160], R2 ;  /* 0x00016002000075a7 */ /* 0x0022a400080211ff */
[----:B--2---:R-:W-:Y:S05]  /*9740*/  @!P1 NANOSLEEP.SYNCS 0x989680 ;  /* 0x009896800000995d */ /* 0x004fea0003900000 */
[----:B------:R-:W2:Y:S02]  /*9750*/  @!P1 SYNCS.PHASECHK.TRANS64 P1, [R0+URZ+0x160], R2 ;  /* 0x00016002000095a7 */ /* 0x000ea400080210ff */
[----:B--2---:R-:W-:Y:S05]  /*9760*/  @!P1 BRA `(.L_x_74) ;  /* 0xfffffffc00f09947 */ /* 0x004fea000383ffff */
[----:B------:R-:W-:Y:S05]  /*9770*/  BRA `(.L_x_193) ;  /* 0xffffffa400807947 */ /* 0x000fea000383ffff */
.L_x_75:
[----:B------:R-:W-:-:S07]  /*9780*/  MOV R2, UR23 ;  /* 0x0000001700027c02 */ /* 0x000fce0008000f00 */
.L_x_194:
[----:B-1----:R1:W2:Y:S02]  /*9790*/  SYNCS.PHASECHK.TRANS64.TRYWAIT P0, [R2+URZ+0x1a0], R0 ;  /* 0x0001a000020075a7 */ /* 0x0022a400080011ff */
[----:B--2---:R-:W-:Y:S05]  /*97a0*/  @!P0 NANOSLEEP.SYNCS 0x989680 ;  /* 0x009896800000895d */ /* 0x004fea0003900000 */
[----:B------:R-:W2:Y:S02]  /*97b0*/  @!P0 SYNCS.PHASECHK.TRANS64 P0, [R2+URZ+0x1a0], R0 ;  /* 0x0001a000020085a7 */ /* 0x000ea400080010ff */
[----:B--2---:R-:W-:Y:S05]  /*97c0*/  @!P0 BRA `(.L_x_194) ;  /* 0xfffffffc00f08947 */ /* 0x004fea000383ffff */
[----:B------:R-:W-:Y:S05]  /*97d0*/  BRA `(.L_x_195) ;  /* 0xffffffa400d07947 */ /* 0x000fea000383ffff */
.L_x_78:
[----:B------:R-:W-:Y:S07]  /*97e0*/  MOV R0, UR5 ;  /* 0x0000000500007c02 */ /* 0x000fee0008000f00 */
.L_x_196:
[----:B-1----:R1:W2:Y:S02]  /*97f0*/  SYNCS.PHASECHK.TRANS64.TRYWAIT P0, [R0+URZ], R2 ;  /* 0x00000002000075a7 */ /* 0x0022a400080011ff */
[----:B--2---:R-:W-:Y:S05]  /*9800*/  @!P0 NANOSLEEP.SYNCS 0x989680 ;  /* 0x009896800000895d */ /* 0x004fea0003900000 */
[----:B------:R-:W2:Y:S02]  /*9810*/  @!P0 SYNCS.PHASECHK.TRANS64 P0, [R0+URZ], R2 ;  /* 0x00000002000085a7 */ /* 0x000ea400080010ff */
[----:B--2---:R-:W-:Y:S05]  /*9820*/  @!P0 BRA `(.L_x_196) ;  /* 0xfffffffc00f08947 */ /* 0x004fea000383ffff */
[----:B------:R-:W-:Y:S05]  /*9830*/  BRA `(.L_x_77) ;  /* 0xffffffa400ec7947 */ /* 0x000fea000383ffff */
.L_x_81:
[----:B------:R-:W-:-:S07]  /*9840*/  MOV R0, UR4 ;  /* 0x0000000400007c02 */ /* 0x000fce0008000f00 */
.L_x_197:
[----:B--2---:R2:W4:Y:S02]  /*9850*/  SYNCS.PHASECHK.TRANS64.TRYWAIT P0, [R0+URZ], R2 ;  /* 0x00000002000075a7 */ /* 0x00452400080011ff */
[----:B----4-:R-:W-:Y:S05]  /*9860*/  @!P0 NANOSLEEP.SYNCS 0x989680 ;  /* 0x009896800000895d */ /* 0x010fea0003900000 */
[----:B------:R-:W4:Y:S02]  /*9870*/  @!P0 SYNCS.PHASECHK.TRANS64 P0, [R0+URZ], R2 ;  /* 0x00000002000085a7 */ /* 0x000f2400080010ff */
[----:B----4-:R-:W-:Y:S05]  /*9880*/  @!P0 BRA `(.L_x_197) ;  /* 0xfffffffc00f08947 */ /* 0x010fea000383ffff */
[----:B------:R-:W-:Y:S05]  /*9890*/  BRA `(.L_x_198) ;  /* 0xffffffa800a07947 */ /* 0x000fea000383ffff */
.L_x_82:
[----:B------:R-:W-:-:S07]  /*98a0*/  MOV R0, UR5 ;  /* 0x0000000500007c02 */ /* 0x000fce0008000f00 */
.L_x_199:
[----:B-1----:R1:W2:Y:S02]  /*98b0*/  SYNCS.PHASECHK.TRANS64.TRYWAIT P0, [R0+URZ], R3 ;  /* 0x00000003000075a7 */ /* 0x0022a400080011ff */
[----:B--2---:R-:W-:Y:S05]  /*98c0*/  @!P0 NANOSLEEP.SYNCS 0x989680 ;  /* 0x009896800000895d */ /* 0x004fea0003900000 */
[----:B------:R-:W2:Y:S02]  /*98d0*/  @!P0 SYNCS.PHASECHK.TRANS64 P0, [R0+URZ], R3 ;  /* 0x00000003000085a7 */ /* 0x000ea400080010ff */
[----:B--2---:R-:W-:Y:S05]  /*98e0*/  @!P0 BRA `(.L_x_199) ;  /* 0xfffffffc00f08947 */ /* 0x004fea000383ffff */
[----:B------:R-:W-:Y:S05]  /*98f0*/  BRA `(.L_x_200) ;  /* 0xffffffa800ac7947 */ /* 0x000fea000383ffff */
.L_x_83:
[----:B------:R-:W-:-:S07]  /*9900*/  MOV R0, UR5 ;  /* 0x0000000500007c02 */ /* 0x000fce0008000f00 */
.L_x_201:
[----:B-1----:R1:W2:Y:S02]  /*9910*/  SYNCS.PHASECHK.TRANS64.TRYWAIT P0, [R0+URZ], R3 ;  /* 0x00000003000075a7 */ /* 0x0022a400080011ff */
[----:B--2---:R-:W-:Y:S05]  /*9920*/  @!P0 NANOSLEEP.SYNCS 0x989680 ;  /* 0x009896800000895d */ /* 0x004fea0003900000 */
[----:B------:R-:W2:Y:S02]  /*9930*/  @!P0 SYNCS.PHASECHK.TRANS64 P0, [R0+URZ], R3 ;  /* 0x00000003000085a7 */ /* 0x000ea400080010ff */
[----:B--2---:R-:W-:Y:S05]  /*9940*/  @!P0 BRA `(.L_x_201) ;  /* 0xfffffffc00f08947 */ /* 0x004fea000383ffff */
[----:B------:R-:W-:Y:S05]  /*9950*/  BRA `(.L_x_202) ;  /* 0xffffffa800b87947 */ /* 0x000fea000383ffff */
.L_x_84:
[----:B-1----:R-:W-:-:S07]  /*9960*/  MOV R0, UR4 ;  /* 0x0000000400007c02 */ /* 0x002fce0008000f00 */
.L_x_203:
[----:B-1----:R1:W2:Y:S02]  /*9970*/  SYNCS.PHASECHK.TRANS64.TRYWAIT P0, [R0+URZ], R2 ;  /* 0x00000002000075a7 */ /* 0x0022a400080011ff */
[----:B--2---:R-:W-:Y:S05]  /*9980*/  @!P0 NANOSLEEP.SYNCS 0x989680 ;  /* 0x009896800000895d */ /* 0x004fea0003900000 */
[----:B------:R-:W2:Y:S02]  /*9990*/  @!P0 SYNCS.PHASECHK.TRANS64 P0, [R0+URZ], R2 ;  /* 0x00000002000085a7 */ /* 0x000ea400080010ff */
[----:B--2---:R-:W-:Y:S05]  /*99a0*/  @!P0 BRA `(.L_x_203) ;  /* 0xfffffffc00f08947 */ /* 0x004fea000383ffff */
[----:B------:R-:W-:Y:S05]  /*99b0*/  BRA `(.L_x_204) ;  /* 0xffffffa800c47947 */ /* 0x000fea000383ffff */
.L_x_89:
[----:B--2---:R2:W3:Y:S02]  /*99c0*/  SYNCS.PHASECHK.TRANS64.TRYWAIT P0, [R12+URZ+0x160], R0 ;  /* 0x000160000c0075a7 */ /* 0x0044e400080011ff */
[----:B---3--:R-:W-:Y:S05]  /*99d0*/  @!P0 NANOSLEEP.SYNCS 0x989680 ;  /* 0x009896800000895d */ /* 0x008fea0003900000 */
[----:B------:R-:W3:Y:S02]  /*99e0*/  @!P0 SYNCS.PHASECHK.TRANS64 P0, [R12+URZ+0x160], R0 ;  /* 0x000160000c0085a7 */ /* 0x000ee400080010ff */
[----:B---3--:R-:W-:Y:S05]  /*99f0*/  @!P0 BRA `(.L_x_89) ;  /* 0xfffffffc00f08947 */ /* 0x008fea000383ffff */
[----:B------:R-:W-:Y:S05]  /*9a00*/  BRA `(.L_x_205) ;  /* 0xffffffac00f47947 */ /* 0x000fea000383ffff */
.L_x_92:
[----:B--2---:R-:W-:Y:S07]  /*9a10*/  MOV R0, UR21 ;  /* 0x0000001500007c02 */ /* 0x004fee0008000f00 */
.L_x_206:
[----:B--2---:R2:W3:Y:S02]  /*9a20*/  SYNCS.PHASECHK.TRANS64.TRYWAIT P2, [R0+URZ+0x158], R6 ;  /* 0x00015806000075a7 */ /* 0x0044e400080411ff */
[----:B---3--:R-:W-:Y:S05]  /*9a30*/  @!P2 NANOSLEEP.SYNCS 0x989680 ;  /* 0x009896800000a95d */ /* 0x008fea0003900000 */
[----:B------:R-:W3:Y:S02]  /*9a40*/  @!P2 SYNCS.PHASECHK.TRANS64 P2, [R0+URZ+0x158], R6 ;  /* 0x000158060000a5a7 */ /* 0x000ee400080410ff */
[----:B---3--:R-:W-:Y:S05]  /*9a50*/  @!P2 BRA `(.L_x_206) ;  /* 0xfffffffc00f0a947 */ /* 0x008fea000383ffff */
[----:B------:R-:W-:Y:S05]  /*9a60*/  BRA `(.L_x_91) ;  /* 0xffffffb4005c7947 */ /* 0x000fea000383ffff */
.L_x_95:
[----:B------:R-:W-:Y:S07]  /*9a70*/  MOV R0, UR21 ;  /* 0x0000001500007c02 */ /* 0x000fee0008000f00 */
.L_x_207:
[----:B--2---:R2:W3:Y:S02]  /*9a80*/  SYNCS.PHASECHK.TRANS64.TRYWAIT P0, [R0+URZ+0x130], R9 ;  /* 0x00013009000075a7 */ /* 0x0044e400080011ff */
[----:B---3--:R-:W-:Y:S05]  /*9a90*/  @!P0 NANOSLEEP.SYNCS 0x989680 ;  /* 0x009896800000895d */ /* 0x008fea0003900000 */
[----:B------:R-:W3:Y:S02]  /*9aa0*/  @!P0 SYNCS.PHASECHK.TRANS64 P0, [R0+URZ+0x130], R9 ;  /* 0x00013009000085a7 */ /* 0x000ee400080010ff */
[----:B---3--:R-:W-:Y:S05]  /*9ab0*/  @!P0 BRA `(.L_x_207) ;  /* 0xfffffffc00f08947 */ /* 0x008fea000383ffff */
[----:B------:R-:W-:Y:S05]  /*9ac0*/  BRA `(.L_x_208) ;  /* 0xffffffb400b87947 */ /* 0x000fea000383ffff */
.L_x_96:
[----:B------:R-:W-:Y:S07]  /*9ad0*/  MOV R0, UR21 ;  /* 0x0000001500007c02 */ /* 0x000fee0008000f00 */
.L_x_209:
[----:B--2---:R2:W3:Y:S02]  /*9ae0*/  SYNCS.PHASECHK.TRANS64.TRYWAIT P0, [R0+URZ+0x138], R9 ;  /* 0x00013809000075a7 */ /* 0x0044e400080011ff */
[----:B---3--:R-:W-:Y:S05]  /*9af0*/  @!P0 NANOSLEEP.SYNCS 0x989680 ;  /* 0x009896800000895d */ /* 0x008fea0003900000 */
[----:B------:R-:W3:Y:S02]  /*9b00*/  @!P0 SYNCS.PHASECHK.TRANS64 P0, [R0+URZ+0x138], R9 ;  /* 0x00013809000085a7 */ /* 0x000ee400080010ff */
[----:B---3--:R-:W-:Y:S05]  /*9b10*/  @!P0 BRA `(.L_x_209) ;  /* 0xfffffffc00f08947 */ /* 0x008fea000383ffff */
[----:B------:R-:W-:Y:S05]  /*9b20*/  BRA `(.L_x_210) ;  /* 0xffffffb400f07947 */ /* 0x000fea000383ffff */
.L_x_97:
[----:B------:R-:W-:Y:S07]  /*9b30*/  MOV R0, UR21 ;  /* 0x0000001500007c02 */ /* 0x000fee0008000f00 */
.L_x_211:
[----:B--2---:R2:W3:Y:S02]  /*9b40*/  SYNCS.PHASECHK.TRANS64.TRYWAIT P0, [R0+URZ+0x140], R9 ;  /* 0x00014009000075a7 */ /* 0x0044e400080011ff */
[----:B---3--:R-:W-:Y:S05]  /*9b50*/  @!P0 NANOSLEEP.SYNCS 0x989680 ;  /* 0x009896800000895d */ /* 0x008fea0003900000 */
[----:B------:R-:W3:Y:S02]  /*9b60*/  @!P0 SYNCS.PHASECHK.TRANS64 P0, [R0+URZ+0x140], R9 ;  /* 0x00014009000085a7 */ /* 0x000ee400080010ff */
[----:B---3--:R-:W-:Y:S05]  /*9b70*/  @!P0 BRA `(.L_x_211) ;  /* 0xfffffffc00f08947 */ /* 0x008fea000383ffff */
[----:B------:R-:W-:Y:S05]  /*9b80*/  BRA `(.L_x_212) ;  /* 0xffffffb800347947 */ /* 0x000fea000383ffff */
.L_x_98:
[----:B------:R-:W-:Y:S07]  /*9b90*/  MOV R0, UR21 ;  /* 0x0000001500007c02 */ /* 0x000fee0008000f00 */
.L_x_213:
[----:B--2---:R2:W3:Y:S02]  /*9ba0*/  SYNCS.PHASECHK.TRANS64.TRYWAIT P0, [R0+URZ+0x148], R9 ;  /* 0x00014809000075a7 */ /* 0x0044e400080011ff */
[----:B---3--:R-:W-:Y:S05]  /*9bb0*/  @!P0 NANOSLEEP.SYNCS 0x989680 ;  /* 0x009896800000895d */ /* 0x008fea0003900000 */
[----:B------:R-:W3:Y:S02]  /*9bc0*/  @!P0 SYNCS.PHASECHK.TRANS64 P0, [R0+URZ+0x148], R9 ;  /* 0x00014809000085a7 */ /* 0x000ee400080010ff */
[----:B---3--:R-:W-:Y:S05]  /*9bd0*/  @!P0 BRA `(.L_x_213) ;  /* 0xfffffffc00f08947 */ /* 0x008fea000383ffff */
[----:B------:R-:W-:Y:S05]  /*9be0*/  BRA `(.L_x_214) ;  /* 0xffffffb800747947 */ /* 0x000fea000383ffff */
.L_x_100:
[----:B------:R-:W-:-:S07]  /*9bf0*/  MOV R0, UR21 ;  /* 0x0000001500007c02 */ /* 0x000fce0008000f00 */
.L_x_215:
[----:B---3--:R3:W4:Y:S02]  /*9c00*/  SYNCS.PHASECHK.TRANS64.TRYWAIT P0, [R0+URZ+0x130], R2 ;  /* 0x00013002000075a7 */ /* 0x00872400080011ff */
[----:B----4-:R-:W-:Y:S05]  /*9c10*/  @!P0 NANOSLEEP.SYNCS 0x989680 ;  /* 0x009896800000895d */ /* 0x010fea0003900000 */
[----:B------:R-:W4:Y:S02]  /*9c20*/  @!P0 SYNCS.PHASECHK.TRANS64 P0, [R0+URZ+0x130], R2 ;  /* 0x00013002000085a7 */ /* 0x000f2400080010ff */
[----:B----4-:R-:W-:Y:S05]  /*9c30*/  @!P0 BRA `(.L_x_215) ;  /* 0xfffffffc00f08947 */ /* 0x010fea000383ffff */
[----:B------:R-:W-:Y:S05]  /*9c40*/  BRA `(.L_x_216) ;  /* 0xffffffb800ec7947 */ /* 0x000fea000383ffff */
.L_x_101:
[----:B---3--:R-:W-:-:S07]  /*9c50*/  MOV R0, UR21 ;  /* 0x0000001500007c02 */ /* 0x008fce0008000f00 */
.L_x_217:
[----:B---3--:R3:W4:Y:S02]  /*9c60*/  SYNCS.PHASECHK.TRANS64.TRYWAIT P0, [R0+URZ+0x138], R2 ;  /* 0x00013802000075a7 */ /* 0x00872400080011ff */
[----:B----4-:R-:W-:Y:S05]  /*9c70*/  @!P0 NANOSLEEP.SYNCS 0x989680 ;  /* 0x009896800000895d */ /* 0x010fea0003900000 */
[----:B------:R-:W4:Y:S02]  /*9c80*/  @!P0 SYNCS.PHASECHK.TRANS64 P0, [R0+URZ+0x138], R2 ;  /* 0x00013802000085a7 */ /* 0x000f2400080010ff */
[----:B----4-:R-:W-:Y:S05]  /*9c90*/  @!P0 BRA `(.L_x_217) ;  /* 0xfffffffc00f08947 */ /* 0x010fea000383ffff */
[----:B------:R-:W-:Y:S05]  /*9ca0*/  BRA `(.L_x_218) ;  /* 0xffffffb800dc7947 */ /* 0x000fea000383ffff */
.L_x_102:
[----:B---3--:R-:W-:-:S07]  /*9cb0*/  MOV R0, UR21 ;  /* 0x0000001500007c02 */ /* 0x008fce0008000f00 */
.L_x_219:
[----:B---3--:R3:W4:Y:S02]  /*9cc0*/  SYNCS.PHASECHK.TRANS64.TRYWAIT P0, [R0+URZ+0x140], R2 ;  /* 0x00014002000075a7 */ /* 0x00872400080011ff */
[----:B----4-:R-:W-:Y:S05]  /*9cd0*/  @!P0 NANOSLEEP.SYNCS 0x989680 ;  /* 0x009896800000895d */ /* 0x010fea0003900000 */
[----:B------:R-:W4:Y:S02]  /*9ce0*/  @!P0 SYNCS.PHASECHK.TRANS64 P0, [R0+URZ+0x140], R2 ;  /* 0x00014002000085a7 */ /* 0x000f2400080010ff */
[----:B----4-:R-:W-:Y:S05]  /*9cf0*/  @!P0 BRA `(.L_x_219) ;  /* 0xfffffffc00f08947 */ /* 0x010fea000383ffff */
[----:B------:R-:W-:Y:S05]  /*9d00*/  BRA `(.L_x_220) ;  /* 0xffffffb800cc7947 */ /* 0x000fea000383ffff */
.L_x_104:
[----:B-1----:R1:W2:Y:S02]  /*9d10*/  SYNCS.PHASECHK.TRANS64.TRYWAIT P0, [R3+URZ+0x160], R0 ;  /* 0x00016000030075a7 */ /* 0x0022a400080011ff */
[----:B--2---:R-:W-:Y:S05]  /*9d20*/  @!P0 NANOSLEEP.SYNCS 0x989680 ;  /* 0x009896800000895d */ /* 0x004fea0003900000 */
[----:B------:R-:W2:Y:S02]  /*9d30*/  @!P0 SYNCS.PHASECHK.TRANS64 P0, [R3+URZ+0x160], R0 ;  /* 0x00016000030085a7 */ /* 0x000ea400080010ff */
[----:B--2---:R-:W-:Y:S05]  /*9d40*/  @!P0 BRA `(.L_x_104) ;  /* 0xfffffffc00f08947 */ /* 0x004fea000383ffff */
[----:B------:R-:W-:Y:S05]  /*9d50*/  BRA `(.L_x_221) ;  /* 0xffffffbc00987947 */ /* 0x000fea000383ffff */
.L_x_115:
[----:B-1----:R-:W-:Y:S04]  /*9d60*/  MOV R0, UR44 ;  /* 0x0000002c00007c02 */ /* 0x002fe80008000f00 */
[----:B------:R1:W2:Y:S03]  /*9d70*/  SYNCS.PHASECHK.TRANS64.TRYWAIT P1, [R0+URZ+0x110], R3 ;  /* 0x00011003000075a7 */ /* 0x0002a600080211ff */
[----:B--2---:R-:W-:Y:S05]  /*9d80*/  @!P1 NANOSLEEP.SYNCS 0x989680 ;  /* 0x009896800000995d */ /* 0x004fea0003900000 */
[----:B------:R-:W2:Y:S02]  /*9d90*/  @!P1 SYNCS.PHASECHK.TRANS64 P1, [R0+URZ+0x110], R3 ;  /* 0x00011003000095a7 */ /* 0x000ea400080210ff */
[----:B--2---:R-:W-:Y:S05]  /*9da0*/  @!P1 BRA `(.L_x_115) ;  /* 0xfffffffc00ec9947 */ /* 0x004fea000383ffff */
[----:B------:R-:W-:Y:S05]  /*9db0*/  BRA `(.L_x_114) ;  /* 0xffffffc800fc7947 */ /* 0x000fea000383ffff */
.L_x_117:
[----:B-1----:R1:W3:Y:S02]  /*9dc0*/  SYNCS.PHASECHK.TRANS64.TRYWAIT P0, [R26+URZ+0x180], R2 ;  /* 0x000180021a0075a7 */ /* 0x0022e400080011ff */
[----:B---3--:R-:W-:Y:S05]  /*9dd0*/  @!P0 NANOSLEEP.SYNCS 0x989680 ;  /* 0x009896800000895d */ /* 0x008fea0003900000 */
[----:B------:R-:W3:Y:S02]  /*9de0*/  @!P0 SYNCS.PHASECHK.TRANS64 P0, [R26+URZ+0x180], R2 ;  /* 0x000180021a0085a7 */ /* 0x000ee400080010ff */
[----:B---3--:R-:W-:Y:S05]  /*9df0*/  @!P0 BRA `(.L_x_117) ;  /* 0xfffffffc00f08947 */ /* 0x008fea000383ffff */
[----:B------:R-:W-:Y:S05]  /*9e00*/  BRA `(.L_x_116) ;  /* 0xffffffcc00207947 */ /* 0x000fea000383ffff */
.L_x_126:
[----:B---3--:R3:W4:Y:S02]  /*9e10*/  SYNCS.PHASECHK.TRANS64.TRYWAIT P0, [R4+URZ+0x110], R0 ;  /* 0x00011000040075a7 */ /* 0x00872400080011ff */
[----:B----4-:R-:W-:Y:S05]  /*9e20*/  @!P0 NANOSLEEP.SYNCS 0x989680 ;  /* 0x009896800000895d */ /* 0x010fea0003900000 */
[----:B------:R-:W4:Y:S02]  /*9e30*/  @!P0 SYNCS.PHASECHK.TRANS64 P0, [R4+URZ+0x110], R0 ;  /* 0x00011000040085a7 */ /* 0x000f2400080010ff */
[----:B----4-:R-:W-:Y:S05]  /*9e40*/  @!P0 BRA `(.L_x_126) ;  /* 0xfffffffc00f08947 */ /* 0x010fea000383ffff */
[----:B------:R-:W-:Y:S05]  /*9e50*/  BRA `(.L_x_125) ;  /* 0xffffffd4000c7947 */ /* 0x000fea000383ffff */
.L_x_134:
[----:B-1----:R1:W4:Y:S02]  /*9e60*/  SYNCS.PHASECHK.TRANS64.TRYWAIT P0, [R2+URZ+0x110], R4 ;  /* 0x00011004020075a7 */ /* 0x00232400080011ff */
[----:B----4-:R-:W-:Y:S05]  /*9e70*/  @!P0 NANOSLEEP.SYNCS 0x989680 ;  /* 0x009896800000895d */ /* 0x010fea0003900000 */
[----:B------:R-:W4:Y:S02]  /*9e80*/  @!P0 SYNCS.PHASECHK.TRANS64 P0, [R2+URZ+0x110], R4 ;  /* 0x00011004020085a7 */ /* 0x000f2400080010ff */
[----:B----4-:R-:W-:Y:S05]  /*9e90*/  @!P0 BRA `(.L_x_134) ;  /* 0xfffffffc00f08947 */ /* 0x010fea000383ffff */
[----:B------:R-:W-:Y:S05]  /*9ea0*/  BRA `(.L_x_133) ;  /* 0xffffffdc001c7947 */ /* 0x000fea000383ffff */
.L_x_142:
[----:B---3--:R3:W4:Y:S02]  /*9eb0*/  SYNCS.PHASECHK.TRANS64.TRYWAIT P0, [R3+URZ+0x110], R0 ;  /* 0x00011000030075a7 */ /* 0x00872400080011ff */
[----:B----4-:R-:W-:Y:S05]  /*9ec0*/  @!P0 NANOSLEEP.SYNCS 0x989680 ;  /* 0x009896800000895d */ /* 0x010fea0003900000 */
[----:B------:R-:W4:Y:S02]  /*9ed0*/  @!P0 SYNCS.PHASECHK.TRANS64 P0, [R3+URZ+0x110], R0 ;  /* 0x00011000030085a7 */ /* 0x000f2400080010ff */
[----:B----4-:R-:W-:Y:S05]  /*9ee0*/  @!P0 BRA `(.L_x_142) ;  /* 0xfffffffc00f08947 */ /* 0x010fea000383ffff */
[----:B------:R-:W-:Y:S05]  /*9ef0*/  BRA `(.L_x_141) ;  /* 0xffffffe400287947 */ /* 0x000fea000383ffff */
        .weak           $__internal_0_$__cuda_sm10x_tcgen05_guardrail_trap_col_being_dealloced_not_returned_by_alloc
        .type           $__internal_0_$__cuda_sm10x_tcgen05_guardrail_trap_col_being_dealloced_not_returned_by_alloc,@function
        .size           $__internal_0_$__cuda_sm10x_tcgen05_guardrail_trap_col_being_dealloced_not_returned_by_alloc,($__internal_1_$__cuda_sm10x_tcgen05_guardrail_trap_phase_invalid_during_alloc - $__internal_0_$__cuda_sm10x_tcgen05_guardrail_trap_col_being_dealloced_not_returned_by_alloc)
$__internal_0_$__cuda_sm10x_tcgen05_guardrail_trap_col_being_dealloced_not_returned_by_alloc:
[----:B------:R-:W-:Y:S05]  /*9f00*/  BPT.TRAP 0x1 ;  /* 0x000000040000795c */ /* 0x000fea0000300000 */
[----:B------:R-:W-:-:S04]  /*9f10*/  HFMA2 R3, -RZ, RZ, 0, 0 ;  /* 0x00000000ff037431 */ /* 0x000fc800000001ff */
[----:B------:R-:W-:Y:S05]  /*9f20*/  RET.REL.NODEC R2 `(_ZN7cutlass13device_kernelINS_4gemm6kernel13GemmUniversalIN4cute5tupleIJiiiiEEENS1_10collective13CollectiveMmaINS1_35MainloopSm100TmaUmmaWarpSpecializedILi17ELi2ELi4ENS5_IJNS4_1CILi1EEENSA_ILi4EEESB_EEEEENS5_IJNSA_ILi64EEENSA_ILi128EEENSA_ILi32EEEEEENS_10bfloat16_tENS5_IJlSB_lEEESJ_SK_NS4_8TiledMMAINS4_8MMA_AtomIJNS4_20SM100_MMA_F16BF16_SSISJ_SJ_fLi64ELi128ELNS4_4UMMA5MajorE0ELSP_0ELNSO_7ScaleInE0ELSQ_0EEEEEENS4_6LayoutINS5_IJSB_SB_SB_EEENS5_IJNSA_ILi0EEESV_SV_EEEEENS5_IJNS4_10UnderscoreESY_SY_EEEEENS4_23SM90_TMA_LOAD_MULTICASTENS4_14ComposedLayoutINS4_7SwizzleILi2ELi4ELi3EEENS4_18smem_ptr_flag_bitsILi16EEENST_INS5_IJNSA_ILi8EEESH_EEENS5_IJSH_SB_EEEEEEEvNS4_8identityENS4_13SM90_TMA_LOADES1B_vS1C_EENS_8epilogue10collective18CollectiveEpilogueINS1F_23Sm100TmaWarpSpecializedILi4ELi2ELi16ELb1ELb0EEEJSI_NS5_IJNST_ISF_SB_EENST_ISH_SB_EEEEESJ_SK_SJ_SK_NS1F_6fusion15FusionCallbacksIS1J_NS1N_17LinearCombinationISJ_fSJ_fLNS_15FloatRoundStyleE2EEESI_S1M_JEEENS4_5SM1004TMEM4LOAD26SM100_TMEM_LOAD_16dp256b4xES1D_S1B_NS4_17SM75_U32x4_LDSM_NENS4_14SM90_TMA_STOREES1B_NS4_17SM90_U32x4_STSM_NENS4_39AutoVectorizingCopyWithAssumedAlignmentILi128EEEEEEvvEEEEvNT_6ParamsE) ;  /* 0xffffff6002347950 */ /* 0x000fea0003c3ffff */
        .weak           $__internal_1_$__cuda_sm10x_tcgen05_guardrail_trap_phase_invalid_during_alloc
        .type           $__internal_1_$__cuda_sm10x_tcgen05_guardrail_trap_phase_invalid_during_alloc,@function
        .size           $__internal_1_$__cuda_sm10x_tcgen05_guardrail_trap_phase_invalid_during_alloc,($__internal_2_$__cuda_sm10x_tcgen05_guardrail_trap_unallocated_columns_being_dealloced - $__internal_1_$__cuda_sm10x_tcgen05_guardrail_trap_phase_invalid_during_alloc)
$__internal_1_$__cuda_sm10x_tcgen05_guardrail_trap_phase_invalid_during_alloc:
[----:B------:R-:W-:Y:S05]  /*9f30*/  BPT.TRAP 0x1 ;  /* 0x000000040000795c */ /* 0x000fea0000300000 */
[----:B------:R-:W-:-:S04]  /*9f40*/  MOV R5, 0x0 ;  /* 0x0000000000057802 */ /* 0x000fc80000000f00 */
[----:B------:R-:W-:Y:S05]  /*9f50*/  RET.REL.NODEC R4 `(_ZN7cutlass13device_kernelINS_4gemm6kernel13GemmUniversalIN4cute5tupleIJiiiiEEENS1_10collective13CollectiveMmaINS1_35MainloopSm100TmaUmmaWarpSpecializedILi17ELi2ELi4ENS5_IJNS4_1CILi1EEENSA_ILi4EEESB_EEEEENS5_IJNSA_ILi64EEENSA_ILi128EEENSA_ILi32EEEEEENS_10bfloat16_tENS5_IJlSB_lEEESJ_SK_NS4_8TiledMMAINS4_8MMA_AtomIJNS4_20SM100_MMA_F16BF16_SSISJ_SJ_fLi64ELi128ELNS4_4UMMA5MajorE0ELSP_0ELNSO_7ScaleInE0ELSQ_0EEEEEENS4_6LayoutINS5_IJSB_SB_SB_EEENS5_IJNSA_ILi0EEESV_SV_EEEEENS5_IJNS4_10UnderscoreESY_SY_EEEEENS4_23SM90_TMA_LOAD_MULTICASTENS4_14ComposedLayoutINS4_7SwizzleILi2ELi4ELi3EEENS4_18smem_ptr_flag_bitsILi16EEENST_INS5_IJNSA_ILi8EEESH_EEENS5_IJSH_SB_EEEEEEEvNS4_8identityENS4_13SM90_TMA_LOADES1B_vS1C_EENS_8epilogue10collective18CollectiveEpilogueINS1F_23Sm100TmaWarpSpecializedILi4ELi2ELi16ELb1ELb0EEEJSI_NS5_IJNST_ISF_SB_EENST_ISH_SB_EEEEESJ_SK_SJ_SK_NS1F_6fusion15FusionCallbacksIS1J_NS1N_17LinearCombinationISJ_fSJ_fLNS_15FloatRoundStyleE2EEESI_S1M_JEEENS4_5SM1004TMEM4LOAD26SM100_TMEM_LOAD_16dp256b4xES1D_S1B_NS4_17SM75_U32x4_LDSM_NENS4_14SM90_TMA_STOREES1B_NS4_17SM90_U32x4_STSM_NENS4_39AutoVectorizingCopyWithAssumedAlignmentILi128EEEEEEvvEEEEvNT_6ParamsE) ;  /* 0xffffff6004287950 */ /* 0x000fea0003c3ffff */
        .weak           $__internal_2_$__cuda_sm10x_tcgen05_guardrail_trap_unallocated_columns_being_dealloced
        .type           $__internal_2_$__cuda_sm10x_tcgen05_guardrail_trap_unallocated_columns_being_dealloced,@function
        .size           $__internal_2_$__cuda_sm10x_tcgen05_guardrail_trap_unallocated_columns_being_dealloced,(.L_x_223 - $__internal_2_$__cuda_sm10x_tcgen05_guardrail_trap_unallocated_columns_being_dealloced)
$__internal_2_$__cuda_sm10x_tcgen05_guardrail_trap_unallocated_columns_being_dealloced:
[----:B------:R-:W-:Y:S05]  /*9f60*/  BPT.TRAP 0x1 ;  /* 0x000000040000795c */ /* 0x000fea0000300000 */
[----:B------:R-:W-:-:S04]  /*9f70*/  HFMA2 R3, -RZ, RZ, 0, 0 ;  /* 0x00000000ff037431 */ /* 0x000fc800000001ff */
[----:B------:R-:W-:Y:S05]  /*9f80*/  RET.REL.NODEC R2 `(_ZN7cutlass13device_kernelINS_4gemm6kernel13GemmUniversalIN4cute5tupleIJiiiiEEENS1_10collective13CollectiveMmaINS1_35MainloopSm100TmaUmmaWarpSpecializedILi17ELi2ELi4ENS5_IJNS4_1CILi1EEENSA_ILi4EEESB_EEEEENS5_IJNSA_ILi64EEENSA_ILi128EEENSA_ILi32EEEEEENS_10bfloat16_tENS5_IJlSB_lEEESJ_SK_NS4_8TiledMMAINS4_8MMA_AtomIJNS4_20SM100_MMA_F16BF16_SSISJ_SJ_fLi64ELi128ELNS4_4UMMA5MajorE0ELSP_0ELNSO_7ScaleInE0ELSQ_0EEEEEENS4_6LayoutINS5_IJSB_SB_SB_EEENS5_IJNSA_ILi0EEESV_SV_EEEEENS5_IJNS4_10UnderscoreESY_SY_EEEEENS4_23SM90_TMA_LOAD_MULTICASTENS4_14ComposedLayoutINS4_7SwizzleILi2ELi4ELi3EEENS4_18smem_ptr_flag_bitsILi16EEENST_INS5_IJNSA_ILi8EEESH_EEENS5_IJSH_SB_EEEEEEEvNS4_8identityENS4_13SM90_TMA_LOADES1B_vS1C_EENS_8epilogue10collective18CollectiveEpilogueINS1F_23Sm100TmaWarpSpecializedILi4ELi2ELi16ELb1ELb0EEEJSI_NS5_IJNST_ISF_SB_EENST_ISH_SB_EEEEESJ_SK_SJ_SK_NS1F_6fusion15FusionCallbacksIS1J_NS1N_17LinearCombinationISJ_fSJ_fLNS_15FloatRoundStyleE2EEESI_S1M_JEEENS4_5SM1004TMEM4LOAD26SM100_TMEM_LOAD_16dp256b4xES1D_S1B_NS4_17SM75_U32x4_LDSM_NENS4_14SM90_TMA_STOREES1B_NS4_17SM90_U32x4_STSM_NENS4_39AutoVectorizingCopyWithAssumedAlignmentILi128EEEEEEvvEEEEvNT_6ParamsE) ;  /* 0xffffff60021c7950 */ /* 0x000fea0003c3ffff */
.L_x_222:
[----:B------:R-:W-:-:S00]  /*9f90*/  BRA `(.L_x_222) ;  /* 0xfffffffc00fc7947 */ /* 0x000fc0000383ffff */
[----:B------:R-:W-:-:S00]  /*9fa0*/  NOP ;  /* 0x0000000000007918 */ /* 0x000fc00000000000 */
        /* <DEDUP_REMOVED lines=13> */
.L_x_223:


//--------------------- .nv.global.init           --------------------------
	.section	.nv.global.init,"aw",@progbits
.nv.global.init:
	.type		$str$27,@object
	.size		$str$27,($str$28 - $str$27)
$str$27:
        /*0000*/ 	.byte	0x28, 0x61, 0x64, 0x64, 0x72, 0x65, 0x73, 0x73, 0x20, 0x26, 0x20, 0x6d, 0x61, 0x73, 0x6b, 0x29
        /*0010*/ 	.byte	0x20, 0x3d, 0x3d, 0x20, 0x30, 0x00
	.type		$str$28,@object
	.size		$str$28,($str$26 - $str$28)
$str$28:
        /*0016*/ 	.byte	0x2f, 0x74, 0x6d, 0x70, 0x2f, 0x63, 0x75, 0x74, 0x6c, 0x61, 0x73, 0x73, 0x5f, 0x73, 0x77, 0x65
        /*0026*/ 	.byte	0x65, 0x70, 0x5f, 0x73, 0x72, 0x63, 0x2f, 0x69, 0x6e, 0x63, 0x6c, 0x75, 0x64, 0x65, 0x2f, 0x63
        /*0036*/ 	.byte	0x75, 0x74, 0x65, 0x2f, 0x70, 0x6f, 0x69, 0x6e, 0x74, 0x65, 0x72, 0x5f, 0x66, 0x6c, 0x61, 0x67
        /*0046*/ 	.byte	0x67, 0x65, 0x64, 0x2e, 0x68, 0x70, 0x70, 0x00
	.type		$str$26,@object
	.size		$str$26,($str$25 - $str$26)
$str$26:
        /*004e*/ 	.byte	0x2f, 0x74, 0x6d, 0x70, 0x2f, 0x63, 0x75, 0x74, 0x6c, 0x61, 0x73, 0x73, 0x5f, 0x73, 0x77, 0x65
        /*005e*/ 	.byte	0x65, 0x70, 0x5f, 0x73, 0x72, 0x63, 0x2f, 0x69, 0x6e, 0x63, 0x6c, 0x75, 0x64, 0x65, 0x2f, 0x63
        /*006e*/ 	.byte	0x75, 0x74, 0x65, 0x2f, 0x61, 0x74, 0x6f, 0x6d, 0x2f, 0x63, 0x6f, 0x70, 0x79, 0x5f, 0x74, 0x72
        /*007e*/ 	.byte	0x61, 0x69, 0x74, 0x73, 0x5f, 0x73, 0x6d, 0x31, 0x30, 0x30, 0x2e, 0x68, 0x70, 0x70, 0x00
	.type		$str$25,@object
	.size		$str$25,(__unnamed_1 - $str$25)
$str$25:
        /*008d*/ 	.byte	0x28, 0x28, 0x75, 0x69, 0x6e, 0x74, 0x33, 0x32, 0x5f, 0x74, 0x28, 0x74, 0x68, 0x72, 0x65, 0x61
        /*009d*/ 	.byte	0x64, 0x49, 0x64, 0x78, 0x2e, 0x78, 0x29, 0x20, 0x2f, 0x20, 0x33, 0x32, 0x29, 0x20, 0x25, 0x20
        /*00ad*/ 	.byte	0x34, 0x29, 0x20, 0x3d, 0x3d, 0x20, 0x28, 0x28, 0x28, 0x74, 0x6d, 0x65, 0x6d, 0x5f, 0x61, 0x64
        /*00bd*/ 	.byte	0x64, 0x72, 0x20, 0x3e, 0x3e, 0x20, 0x31, 0x36, 0x29, 0x20, 0x2f, 0x20, 0x33, 0x32, 0x29, 0x20
        /*00cd*/ 	.byte	0x25, 0x20, 0x34, 0x29, 0x00
	.type		__unnamed_1,@object
	.size		__unnamed_1,(__unnamed_2 - __unnamed_1)
__unnamed_1:
        /*00d2*/ 	.byte	0x61, 0x75, 0x74, 0x6f, 0x20, 0x63, 0x75, 0x74, 0x65, 0x3a, 0x3a, 0x61, 0x73, 0x5f, 0x70, 0x6f
        /* <DEDUP_REMOVED lines=24> */
        /*0262*/ 	.byte	0x30, 0x34, 0x38, 0x3e, 0x3e, 0x3e, 0x3e, 0x5d, 0x00
	.type		__unnamed_2,@object
	.size		__unnamed_2,(.L_2 - __unnamed_2)
__unnamed_2:
        /* <DEDUP_REMOVED lines=45> */
        /*053b*/ 	.byte	0x3e, 0x3e, 0x3e, 0x5d, 0x00
.L_2:


//--------------------- .nv.shared._ZN7cutlass13device_kernelINS_4gemm6kernel13GemmUniversalIN4cute5tupleIJiiiiEEENS1_10collective13CollectiveMmaINS1_35MainloopSm100TmaUmmaWarpSpecializedILi17ELi2ELi4ENS5_IJNS4_1CILi1EEENSA_ILi4EEESB_EEEEENS5_IJNSA_ILi64EEENSA_ILi128EEENSA_ILi32EEEEEENS_10bfloat16_tENS5_IJlSB_lEEESJ_SK_NS4_8TiledMMAINS4_8MMA_AtomIJNS4_20SM100_MMA_F16BF16_SSISJ_SJ_fLi64ELi128ELNS4_4UMMA5MajorE0ELSP_0ELNSO_7ScaleInE0ELSQ_0EEEEEENS4_6LayoutINS5_IJSB_SB_SB_EEENS5_IJNSA_ILi0EEESV_SV_EEEEENS5_IJNS4_10UnderscoreESY_SY_EEEEENS4_23SM90_TMA_LOAD_MULTICASTENS4_14ComposedLayoutINS4_7SwizzleILi2ELi4ELi3EEENS4_18smem_ptr_flag_bitsILi16EEENST_INS5_IJNSA_ILi8EEESH_EEENS5_IJSH_SB_EEEEEEEvNS4_8identityENS4_13SM90_TMA_LOADES1B_vS1C_EENS_8epilogue10collective18CollectiveEpilogueINS1F_23Sm100TmaWarpSpecializedILi4ELi2ELi16ELb1ELb0EEEJSI_NS5_IJNST_ISF_SB_EENST_ISH_SB_EEEEESJ_SK_SJ_SK_NS1F_6fusion15FusionCallbacksIS1J_NS1N_17LinearCombinationISJ_fSJ_fLNS_15FloatRoundStyleE2EEESI_S1M_JEEENS4_5SM1004TMEM4LOAD26SM100_TMEM_LOAD_16dp256b4xES1D_S1B_NS4_17SM75_U32x4_LDSM_NENS4_14SM90_TMA_STOREES1B_NS4_17SM90_U32x4_STSM_NENS4_39AutoVectorizingCopyWithAssumedAlignmentILi128EEEEEEvvEEEEvNT_6ParamsE --------------------------
	.section	.nv.shared._ZN7cutlass13device_kernelINS_4gemm6kernel13GemmUniversalIN4cute5tupleIJiiiiEEENS1_10collective13CollectiveMmaINS1_35MainloopSm100TmaUmmaWarpSpecializedILi17ELi2ELi4ENS5_IJNS4_1CILi1EEENSA_ILi4EEESB_EEEEENS5_IJNSA_ILi64EEENSA_ILi128EEENSA_ILi32EEEEEENS_10bfloat16_tENS5_IJlSB_lEEESJ_SK_NS4_8TiledMMAINS4_8MMA_AtomIJNS4_20SM100_MMA_F16BF16_SSISJ_SJ_fLi64ELi128ELNS4_4UMMA5MajorE0ELSP_0ELNSO_7ScaleInE0ELSQ_0EEEEEENS4_6LayoutINS5_IJSB_SB_SB_EEENS5_IJNSA_ILi0EEESV_SV_EEEEENS5_IJNS4_10UnderscoreESY_SY_EEEEENS4_23SM90_TMA_LOAD_MULTICASTENS4_14ComposedLayoutINS4_7SwizzleILi2ELi4ELi3EEENS4_18smem_ptr_flag_bitsILi16EEENST_INS5_IJNSA_ILi8EEESH_EEENS5_IJSH_SB_EEEEEEEvNS4_8identityENS4_13SM90_TMA_LOADES1B_vS1C_EENS_8epilogue10collective18CollectiveEpilogueINS1F_23Sm100TmaWarpSpecializedILi4ELi2ELi16ELb1ELb0EEEJSI_NS5_IJNST_ISF_SB_EENST_ISH_SB_EEEEESJ_SK_SJ_SK_NS1F_6fusion15FusionCallbacksIS1J_NS1N_17LinearCombinationISJ_fSJ_fLNS_15FloatRoundStyleE2EEESI_S1M_JEEENS4_5SM1004TMEM4LOAD26SM100_TMEM_LOAD_16dp256b4xES1D_S1B_NS4_17SM75_U32x4_LDSM_NENS4_14SM90_TMA_STOREES1B_NS4_17SM90_U32x4_STSM_NENS4_39AutoVectorizingCopyWithAssumedAlignmentILi128EEEEEEvvEEEEvNT_6ParamsE,"aw",@nobits
	.sectionflags	@""
	.align	16
	.zero		1024


//--------------------- .nv.shared.reserved.0     --------------------------
	.section	.nv.shared.reserved.0,"aw",@nobits
	.weak		__nv_reservedSMEM_offset_0_alias
	.size		__nv_reservedSMEM_offset_0_alias, 0, 64
	.other		__nv_reservedSMEM_offset_0_alias,@"STO_CUDA_RESERVED_SHARED STV_DEFAULT"
__nv_reservedSMEM_offset_0_alias:
	.zero		0
.nv.shared.reserved.0:
	.zero		64
	.weak		__nv_reservedSMEM_tcgen05_partition
	.type		__nv_reservedSMEM_tcgen05_partition,@object
	.size		__nv_reservedSMEM_tcgen05_partition,(.L_0 - __nv_reservedSMEM_tcgen05_partition)
__nv_reservedSMEM_tcgen05_partition:
	.zero		32
.L_0:


//--------------------- .nv.global                --------------------------
	.section	.nv.global,"aw",@nobits
.nv.global:
	.type		_ZN40_INTERNAL_57953016_4_k_cu_0172d7b1_308744cute1_E,@object
	.size		_ZN40_INTERNAL_57953016_4_k_cu_0172d7b1_308744cute1_E,(_ZN40_INTERNAL_57953016_4_k_cu_0172d7b1_308744cuda3std3__45__cpo6cbeginE - _ZN40_INTERNAL_57953016_4_k_cu_0172d7b1_308744cute1_E)
_ZN40_INTERNAL_57953016_4_k_cu_0172d7b1_308744cute1_E:
	.zero		1
	.type		_ZN40_INTERNAL_57953016_4_k_cu_0172d7b1_308744cuda3std3__45__cpo6cbeginE,@object
	.size		_ZN40_INTERNAL_57953016_4_k_cu_0172d7b1_308744cuda3std3__45__cpo6cbeginE,(_ZN40_INTERNAL_57953016_4_k_cu_0172d7b1_308744cuda3std3__48in_placeE - _ZN40_INTERNAL_57953016_4_k_cu_0172d7b1_308744cuda3std3__45__cpo6cbeginE)
_ZN40_INTERNAL_57953016_4_k_cu_0172d7b1_308744cuda3std3__45__cpo6cbeginE:
	.zero		1
	.type		_ZN40_INTERNAL_57953016_4_k_cu_0172d7b1_308744cuda3std3__48in_placeE,@object
	.size		_ZN40_INTERNAL_57953016_4_k_cu_0172d7b1_308744cuda3std3__48in_placeE,(_ZN40_INTERNAL_57953016_4_k_cu_0172d7b1_308744cuda3std6ranges3__45__cpo9iter_moveE - _ZN40_INTERNAL_57953016_4_k_cu_0172d7b1_308744cuda3std3__48in_placeE)
_ZN40_INTERNAL_57953016_4_k_cu_0172d7b1_308744cuda3std3__48in_placeE:
	.zero		1
	.type		_ZN40_INTERNAL_57953016_4_k_cu_0172d7b1_308744cuda3std6ranges3__45__cpo9iter_moveE,@object
	.size		_ZN40_INTERNAL_57953016_4_k_cu_0172d7b1_308744cuda3std6ranges3__45__cpo9iter_moveE,(_ZN40_INTERNAL_57953016_4_k_cu_0172d7b1_308744cuda3std3__45__cpo5beginE - _ZN40_INTERNAL_57953016_4_k_cu_0172d7b1_308744cuda3std6ranges3__45__cpo9iter_moveE)
_ZN40_INTERNAL_57953016_4_k_cu_0172d7b1_308744cuda3std6ranges3__45__cpo9iter_moveE:
	.zero		1
	.type		_ZN40_INTERNAL_57953016_4_k_cu_0172d7b1_308744cuda3std3__45__cpo5beginE,@object
	.size		_ZN40_INTERNAL_57953016_4_k_cu_0172d7b1_308744cuda3std3__45__cpo5beginE,(_ZN40_INTERNAL_57953016_4_k_cu_0172d7b1_308744cuda3std3__442_GLOBAL__N__57953016_4_k_cu_0172d7b1_308746ignoreE - _ZN40_INTERNAL_57953016_4_k_cu_0172d7b1_308744cuda3std3__45__cpo5beginE)
_ZN40_INTERNAL_57953016_4_k_cu_0172d7b1_308744cuda3std3__45__cpo5beginE:
	.zero		1
	.type		_ZN40_INTERNAL_57953016_4_k_cu_0172d7b1_308744cuda3std3__442_GLOBAL__N__57953016_4_k_cu_0172d7b1_308746ignoreE,@object
	.size		_ZN40_INTERNAL_57953016_4_k_cu_0172d7b1_308744cuda3std3__442_GLOBAL__N__57953016_4_k_cu_0172d7b1_308746ignoreE,(_ZN40_INTERNAL_57953016_4_k_cu_0172d7b1_308744cute7productE - _ZN40_INTERNAL_57953016_4_k_cu_0172d7b1_308744cuda3std3__442_GLOBAL__N__57953016_4_k_cu_0172d7b1_308746ignoreE)
_ZN40_INTERNAL_57953016_4_k_cu_0172d7b1_308744cuda3std3__442_GLOBAL__N__57953016_4_k_cu_0172d7b1_308746ignoreE:
	.zero		1
	.type		_ZN40_INTERNAL_57953016_4_k_cu_0172d7b1_308744cute7productE,@object
	.size		_ZN40_INTERNAL_57953016_4_k_cu_0172d7b1_308744cute7productE,(_ZN40_INTERNAL_57953016_4_k_cu_0172d7b1_308744cuda3std3__45__cpo3endE - _ZN40_INTERNAL_57953016_4_k_cu_0172d7b1_308744cute7productE)
_ZN40_INTERNAL_57953016_4_k_cu_0172d7b1_308744cute7productE:
	.zero		1
	.type		_ZN40_INTERNAL_57953016_4_k_cu_0172d7b1_308744cuda3std3__45__cpo3endE,@object
	.size		_ZN40_INTERNAL_57953016_4_k_cu_0172d7b1_308744cuda3std3__45__cpo3endE,(_ZN40_INTERNAL_57953016_4_k_cu_0172d7b1_308744cuda3std3__419piecewise_constructE - _ZN40_INTERNAL_57953016_4_k_cu_0172d7b1_308744cuda3std3__45__cpo3endE)
_ZN40_INTERNAL_57953016_4_k_cu_0172d7b1_308744cuda3std3__45__cpo3endE:
	.zero		1
	.type		_ZN40_INTERNAL_57953016_4_k_cu_0172d7b1_308744cuda3std3__419piecewise_constructE,@object
	.size		_ZN40_INTERNAL_57953016_4_k_cu_0172d7b1_308744cuda3std3__419piecewise_constructE,(_ZN40_INTERNAL_57953016_4_k_cu_0172d7b1_308744cuda3std3__45__cpo4cendE - _ZN40_INTERNAL_57953016_4_k_cu_0172d7b1_308744cuda3std3__419piecewise_constructE)
_ZN40_INTERNAL_57953016_4_k_cu_0172d7b1_308744cuda3std3__419piecewise_constructE:
	.zero		1
	.type		_ZN40_INTERNAL_57953016_4_k_cu_0172d7b1_308744cuda3std3__45__cpo4cendE,@object
	.size		_ZN40_INTERNAL_57953016_4_k_cu_0172d7b1_308744cuda3std3__45__cpo4cendE,(_ZN40_INTERNAL_57953016_4_k_cu_0172d7b1_308744cuda3std6ranges3__45__cpo4swapE - _ZN40_INTERNAL_57953016_4_k_cu_0172d7b1_308744cuda3std3__45__cpo4cendE)
_ZN40_INTERNAL_57953016_4_k_cu_0172d7b1_308744cuda3std3__45__cpo4cendE:
	.zero		1
	.type		_ZN40_INTERNAL_57953016_4_k_cu_0172d7b1_308744cuda3std6ranges3__45__cpo4swapE,@object
	.size		_ZN40_INTERNAL_57953016_4_k_cu_0172d7b1_308744cuda3std6ranges3__45__cpo4swapE,(.L_10 - _ZN40_INTERNAL_57953016_4_k_cu_0172d7b1_308744cuda3std6ranges3__45__cpo4swapE)
_ZN40_INTERNAL_57953016_4_k_cu_0172d7b1_308744cuda3std6ranges3__45__cpo4swapE:
	.zero		1
.L_10:


//--------------------- .nv.constant0._ZN7cutlass13device_kernelINS_4gemm6kernel13GemmUniversalIN4cute5tupleIJiiiiEEENS1_10collective13CollectiveMmaINS1_35MainloopSm100TmaUmmaWarpSpecializedILi17ELi2ELi4ENS5_IJNS4_1CILi1EEENSA_ILi4EEESB_EEEEENS5_IJNSA_ILi64EEENSA_ILi128EEENSA_ILi32EEEEEENS_10bfloat16_tENS5_IJlSB_lEEESJ_SK_NS4_8TiledMMAINS4_8MMA_AtomIJNS4_20SM100_MMA_F16BF16_SSISJ_SJ_fLi64ELi128ELNS4_4UMMA5MajorE0ELSP_0ELNSO_7ScaleInE0ELSQ_0EEEEEENS4_6LayoutINS5_IJSB_SB_SB_EEENS5_IJNSA_ILi0EEESV_SV_EEEEENS5_IJNS4_10UnderscoreESY_SY_EEEEENS4_23SM90_TMA_LOAD_MULTICASTENS4_14ComposedLayoutINS4_7SwizzleILi2ELi4ELi3EEENS4_18smem_ptr_flag_bitsILi16EEENST_INS5_IJNSA_ILi8EEESH_EEENS5_IJSH_SB_EEEEEEEvNS4_8identityENS4_13SM90_TMA_LOADES1B_vS1C_EENS_8epilogue10collective18CollectiveEpilogueINS1F_23Sm100TmaWarpSpecializedILi4ELi2ELi16ELb1ELb0EEEJSI_NS5_IJNST_ISF_SB_EENST_ISH_SB_EEEEESJ_SK_SJ_SK_NS1F_6fusion15FusionCallbacksIS1J_NS1N_17LinearCombinationISJ_fSJ_fLNS_15FloatRoundStyleE2EEESI_S1M_JEEENS4_5SM1004TMEM4LOAD26SM100_TMEM_LOAD_16dp256b4xES1D_S1B_NS4_17SM75_U32x4_LDSM_NENS4_14SM90_TMA_STOREES1B_NS4_17SM90_U32x4_STSM_NENS4_39AutoVectorizingCopyWithAssumedAlignmentILi128EEEEEEvvEEEEvNT_6ParamsE --------------------------
	.section	.nv.constant0._ZN7cutlass13device_kernelINS_4gemm6kernel13GemmUniversalIN4cute5tupleIJiiiiEEENS1_10collective13CollectiveMmaINS1_35MainloopSm100TmaUmmaWarpSpecializedILi17ELi2ELi4ENS5_IJNS4_1CILi1EEENSA_ILi4EEESB_EEEEENS5_IJNSA_ILi64EEENSA_ILi128EEENSA_ILi32EEEEEENS_10bfloat16_tENS5_IJlSB_lEEESJ_SK_NS4_8TiledMMAINS4_8MMA_AtomIJNS4_20SM100_MMA_F16BF16_SSISJ_SJ_fLi64ELi128ELNS4_4UMMA5MajorE0ELSP_0ELNSO_7ScaleInE0ELSQ_0EEEEEENS4_6LayoutINS5_IJSB_SB_SB_EEENS5_IJNSA_ILi0EEESV_SV_EEEEENS5_IJNS4_10UnderscoreESY_SY_EEEEENS4_23SM90_TMA_LOAD_MULTICASTENS4_14ComposedLayoutINS4_7SwizzleILi2ELi4ELi3EEENS4_18smem_ptr_flag_bitsILi16EEENST_INS5_IJNSA_ILi8EEESH_EEENS5_IJSH_SB_EEEEEEEvNS4_8identityENS4_13SM90_TMA_LOADES1B_vS1C_EENS_8epilogue10collective18CollectiveEpilogueINS1F_23Sm100TmaWarpSpecializedILi4ELi2ELi16ELb1ELb0EEEJSI_NS5_IJNST_ISF_SB_EENST_ISH_SB_EEEEESJ_SK_SJ_SK_NS1F_6fusion15FusionCallbacksIS1J_NS1N_17LinearCombinationISJ_fSJ_fLNS_15FloatRoundStyleE2EEESI_S1M_JEEENS4_5SM1004TMEM4LOAD26SM100_TMEM_LOAD_16dp256b4xES1D_S1B_NS4_17SM75_U32x4_LDSM_NENS4_14SM90_TMA_STOREES1B_NS4_17SM90_U32x4_STSM_NENS4_39AutoVectorizingCopyWithAssumedAlignmentILi128EEEEEEvvEEEEvNT_6ParamsE,"a",@progbits
	.sectionflags	@""
	.align	4
.nv.constant0._ZN7cutlass13device_kernelINS_4gemm6kernel13GemmUniversalIN4cute5tupleIJiiiiEEENS1_10collective13CollectiveMmaINS1_35MainloopSm100TmaUmmaWarpSpecializedILi17ELi2ELi4ENS5_IJNS4_1CILi1EEENSA_ILi4EEESB_EEEEENS5_IJNSA_ILi64EEENSA_ILi128EEENSA_ILi32EEEEEENS_10bfloat16_tENS5_IJlSB_lEEESJ_SK_NS4_8TiledMMAINS4_8MMA_AtomIJNS4_20SM100_MMA_F16BF16_SSISJ_SJ_fLi64ELi128ELNS4_4UMMA5MajorE0ELSP_0ELNSO_7ScaleInE0ELSQ_0EEEEEENS4_6LayoutINS5_IJSB_SB_SB_EEENS5_IJNSA_ILi0EEESV_SV_EEEEENS5_IJNS4_10UnderscoreESY_SY_EEEEENS4_23SM90_TMA_LOAD_MULTICASTENS4_14ComposedLayoutINS4_7SwizzleILi2ELi4ELi3EEENS4_18smem_ptr_flag_bitsILi16EEENST_INS5_IJNSA_ILi8EEESH_EEENS5_IJSH_SB_EEEEEEEvNS4_8identityENS4_13SM90_TMA_LOADES1B_vS1C_EENS_8epilogue10collective18CollectiveEpilogueINS1F_23Sm100TmaWarpSpecializedILi4ELi2ELi16ELb1ELb0EEEJSI_NS5_IJNST_ISF_SB_EENST_ISH_SB_EEEEESJ_SK_SJ_SK_NS1F_6fusion15FusionCallbacksIS1J_NS1N_17LinearCombinationISJ_fSJ_fLNS_15FloatRoundStyleE2EEESI_S1M_JEEENS4_5SM1004TMEM4LOAD26SM100_TMEM_LOAD_16dp256b4xES1D_S1B_NS4_17SM75_U32x4_LDSM_NENS4_14SM90_TMA_STOREES1B_NS4_17SM90_U32x4_STSM_NENS4_39AutoVectorizingCopyWithAssumedAlignmentILi128EEEEEEvvEEEEvNT_6ParamsE:
	.zero		2944


//--------------------- SYMBOLS --------------------------

	.type		.nv.reservedSmem.offset0,@object
	.size		.nv.reservedSmem.offset0,0x4
	.type		.nv.reservedSmem.cap,@object
	.size		.nv.reservedSmem.cap,0x4
	.type		__assertfail,@function
